	.target	sm_100a

	.elftype	@"ET_EXEC"


//--------------------- .note.nv.tkinfo           --------------------------
	.section	.note.nv.tkinfo,"",@"SHT_NOTE"
	.sectionflags	@"SHF_NOTE_NV_TKINFO"
	.tkinfo
        /*0018*/ 	.word	0x00000002
        /*0030*/ 	.string	""
        /*0030*/ 	.string	"ptxas"
        /*0030*/ 	.string	"Cuda compilation tools, release 13.0, V13.0.88"
        /*0030*/ 	.string	"Build cuda_13.0.r13.0/compiler.36424714_0"
        /*0030*/ 	.string	"-arch sm_100a -m 64 "



//--------------------- .note.nv.cuinfo           --------------------------
	.section	.note.nv.cuinfo,"",@"SHT_NOTE"
	.sectionflags	@"SHF_NOTE_NV_CUINFO"
        /*0018*/ 	.short	0x0002
        /*001a*/ 	.short	0x0064
        /*001c*/ 	.short	0x0082
	.zero		2


//--------------------- .nv.info                  --------------------------
	.section	.nv.info,"",@"SHT_CUDA_INFO"
	.align	4


	//----- nvinfo : EIATTR_REGCOUNT
	.align		4
        /*0000*/ 	.byte	0x04, 0x2f
        /*0002*/ 	.short	(.L_19 - .L_18)
	.align		4
.L_18:
        /*0004*/ 	.word	index@(_ZN7cutlass13device_kernelINS_4gemm6kernel13GemmUniversalIN4cute5tupleIJiiiiEEENS1_10collective13CollectiveMmaINS1_35MainloopSm100TmaUmmaWarpSpecializedILi5ELi2ELi4ENS5_IJNS4_1CILi1EEESB_SB_EEEEENS5_IJNSA_ILi64EEESE_SE_EEENS_10tfloat32_tENS5_IJlSB_lEEESG_SH_NS4_8TiledMMAINS4_8MMA_AtomIJNS4_17SM100_MMA_TF32_SSISG_SG_fLi64ELi64ELNS4_4UMMA5MajorE0ELSM_0ELNSL_7ScaleInE0ELSN_0EEEEEENS4_6LayoutISC_NS5_IJNSA_ILi0EEESR_SR_EEEEENS5_IJNS4_10UnderscoreESU_SU_EEEEENS4_13SM90_TMA_LOADENS4_14ComposedLayoutINS4_7SwizzleILi3ELi4ELi3EEENS4_18smem_ptr_flag_bitsILi32EEENSQ_INS5_IJNSA_ILi8EEENSA_ILi32EEEEEENS5_IJS14_SB_EEEEEEEvNS4_8identityESX_S18_vS19_EENS_8epilogue10collective18CollectiveEpilogueINS1B_23Sm100TmaWarpSpecializedILi3ELi2ELi16ELb1ELb0EEEJSF_NS5_IJNSQ_ISE_SB_EENSQ_IS14_SB_EEEEESG_SH_SG_SH_NS1B_6fusion15FusionCallbacksIS1F_NS1J_17LinearCombinationISG_fSG_fLNS_15FloatRoundStyleE2EEESF_S1I_JEEENS4_5SM1004TMEM4LOAD26SM100_TMEM_LOAD_16dp128b8xESX_S18_NS4_17SM75_U32x4_LDSM_NENS4_14SM90_TMA_STOREES18_NS4_17SM90_U32x4_STSM_NENS4_39AutoVectorizingCopyWithAssumedAlignmentILi128EEEEEEvvEEEEvNT_6ParamsE)
        /*0008*/ 	.word	0x0000005f


	//----- nvinfo : EIATTR_FRAME_SIZE
	.align		4
.L_19:
        /*000c*/ 	.byte	0x04, 0x11
        /*000e*/ 	.short	(.L_21 - .L_20)
	.align		4
.L_20:
        /*0010*/ 	.word	index@($__internal_2_$__cuda_sm10x_tcgen05_guardrail_trap_unallocated_columns_being_dealloced)
        /*0014*/ 	.word	0x00000000


	//----- nvinfo : EIATTR_FRAME_SIZE
	.align		4
.L_21:
        /*0018*/ 	.byte	0x04, 0x11
        /*001a*/ 	.short	(.L_23 - .L_22)
	.align		4
.L_22:
        /*001c*/ 	.word	index@($__internal_1_$__cuda_sm10x_tcgen05_guardrail_trap_phase_invalid_during_alloc)
        /*0020*/ 	.word	0x00000000


	//----- nvinfo : EIATTR_FRAME_SIZE
	.align		4
.L_23:
        /*0024*/ 	.byte	0x04, 0x11
        /*0026*/ 	.short	(.L_25 - .L_24)
	.align		4
.L_24:
        /*0028*/ 	.word	index@($__internal_0_$__cuda_sm10x_tcgen05_guardrail_trap_col_being_dealloced_not_returned_by_alloc)
        /*002c*/ 	.word	0x00000000


	//----- nvinfo : EIATTR_FRAME_SIZE
	.align		4
.L_25:
        /*0030*/ 	.byte	0x04, 0x11
        /*0032*/ 	.short	(.L_27 - .L_26)
	.align		4
.L_26:
        /*0034*/ 	.word	index@(_ZN7cutlass13device_kernelINS_4gemm6kernel13GemmUniversalIN4cute5tupleIJiiiiEEENS1_10collective13CollectiveMmaINS1_35MainloopSm100TmaUmmaWarpSpecializedILi5ELi2ELi4ENS5_IJNS4_1CILi1EEESB_SB_EEEEENS5_IJNSA_ILi64EEESE_SE_EEENS_10tfloat32_tENS5_IJlSB_lEEESG_SH_NS4_8TiledMMAINS4_8MMA_AtomIJNS4_17SM100_MMA_TF32_SSISG_SG_fLi64ELi64ELNS4_4UMMA5MajorE0ELSM_0ELNSL_7ScaleInE0ELSN_0EEEEEENS4_6LayoutISC_NS5_IJNSA_ILi0EEESR_SR_EEEEENS5_IJNS4_10UnderscoreESU_SU_EEEEENS4_13SM90_TMA_LOADENS4_14ComposedLayoutINS4_7SwizzleILi3ELi4ELi3EEENS4_18smem_ptr_flag_bitsILi32EEENSQ_INS5_IJNSA_ILi8EEENSA_ILi32EEEEEENS5_IJS14_SB_EEEEEEEvNS4_8identityESX_S18_vS19_EENS_8epilogue10collective18CollectiveEpilogueINS1B_23Sm100TmaWarpSpecializedILi3ELi2ELi16ELb1ELb0EEEJSF_NS5_IJNSQ_ISE_SB_EENSQ_IS14_SB_EEEEESG_SH_SG_SH_NS1B_6fusion15FusionCallbacksIS1F_NS1J_17LinearCombinationISG_fSG_fLNS_15FloatRoundStyleE2EEESF_S1I_JEEENS4_5SM1004TMEM4LOAD26SM100_TMEM_LOAD_16dp128b8xESX_S18_NS4_17SM75_U32x4_LDSM_NENS4_14SM90_TMA_STOREES18_NS4_17SM90_U32x4_STSM_NENS4_39AutoVectorizingCopyWithAssumedAlignmentILi128EEEEEEvvEEEEvNT_6ParamsE)
        /*0038*/ 	.word	0x00000000


	//----- nvinfo : EIATTR_MIN_STACK_SIZE
	.align		4
.L_27:
        /*003c*/ 	.byte	0x04, 0x12
        /*003e*/ 	.short	(.L_29 - .L_28)
	.align		4
.L_28:
        /*0040*/ 	.word	index@(_ZN7cutlass13device_kernelINS_4gemm6kernel13GemmUniversalIN4cute5tupleIJiiiiEEENS1_10collective13CollectiveMmaINS1_35MainloopSm100TmaUmmaWarpSpecializedILi5ELi2ELi4ENS5_IJNS4_1CILi1EEESB_SB_EEEEENS5_IJNSA_ILi64EEESE_SE_EEENS_10tfloat32_tENS5_IJlSB_lEEESG_SH_NS4_8TiledMMAINS4_8MMA_AtomIJNS4_17SM100_MMA_TF32_SSISG_SG_fLi64ELi64ELNS4_4UMMA5MajorE0ELSM_0ELNSL_7ScaleInE0ELSN_0EEEEEENS4_6LayoutISC_NS5_IJNSA_ILi0EEESR_SR_EEEEENS5_IJNS4_10UnderscoreESU_SU_EEEEENS4_13SM90_TMA_LOADENS4_14ComposedLayoutINS4_7SwizzleILi3ELi4ELi3EEENS4_18smem_ptr_flag_bitsILi32EEENSQ_INS5_IJNSA_ILi8EEENSA_ILi32EEEEEENS5_IJS14_SB_EEEEEEEvNS4_8identityESX_S18_vS19_EENS_8epilogue10collective18CollectiveEpilogueINS1B_23Sm100TmaWarpSpecializedILi3ELi2ELi16ELb1ELb0EEEJSF_NS5_IJNSQ_ISE_SB_EENSQ_IS14_SB_EEEEESG_SH_SG_SH_NS1B_6fusion15FusionCallbacksIS1F_NS1J_17LinearCombinationISG_fSG_fLNS_15FloatRoundStyleE2EEESF_S1I_JEEENS4_5SM1004TMEM4LOAD26SM100_TMEM_LOAD_16dp128b8xESX_S18_NS4_17SM75_U32x4_LDSM_NENS4_14SM90_TMA_STOREES18_NS4_17SM90_U32x4_STSM_NENS4_39AutoVectorizingCopyWithAssumedAlignmentILi128EEEEEEvvEEEEvNT_6ParamsE)
        /*0044*/ 	.word	0x00000000
.L_29:


//--------------------- .nv.compat                --------------------------
	.section	.nv.compat,"",@"SHT_CUDA_COMPAT_INFO"
	.align	4
        /*0000*/ 	.byte	0x02, 0x09, 0x01, 0x00, 0x02, 0x02, 0x02, 0x00, 0x02, 0x05, 0x05, 0x00, 0x03, 0x07, 0x01, 0x01
        /*0010*/ 	.byte	0x02, 0x03, 0x01, 0x00, 0x02, 0x06, 0x01, 0x00, 0x04, 0x0b, 0x08, 0x00, 0x09, 0x00, 0x00, 0x00
        /*0020*/ 	.byte	0x00, 0x00, 0x00, 0x00


//--------------------- .nv.info._ZN7cutlass13device_kernelINS_4gemm6kernel13GemmUniversalIN4cute5tupleIJiiiiEEENS1_10collective13CollectiveMmaINS1_35MainloopSm100TmaUmmaWarpSpecializedILi5ELi2ELi4ENS5_IJNS4_1CILi1EEESB_SB_EEEEENS5_IJNSA_ILi64EEESE_SE_EEENS_10tfloat32_tENS5_IJlSB_lEEESG_SH_NS4_8TiledMMAINS4_8MMA_AtomIJNS4_17SM100_MMA_TF32_SSISG_SG_fLi64ELi64ELNS4_4UMMA5MajorE0ELSM_0ELNSL_7ScaleInE0ELSN_0EEEEEENS4_6LayoutISC_NS5_IJNSA_ILi0EEESR_SR_EEEEENS5_IJNS4_10UnderscoreESU_SU_EEEEENS4_13SM90_TMA_LOADENS4_14ComposedLayoutINS4_7SwizzleILi3ELi4ELi3EEENS4_18smem_ptr_flag_bitsILi32EEENSQ_INS5_IJNSA_ILi8EEENSA_ILi32EEEEEENS5_IJS14_SB_EEEEEEEvNS4_8identityESX_S18_vS19_EENS_8epilogue10collective18CollectiveEpilogueINS1B_23Sm100TmaWarpSpecializedILi3ELi2ELi16ELb1ELb0EEEJSF_NS5_IJNSQ_ISE_SB_EENSQ_IS14_SB_EEEEESG_SH_SG_SH_NS1B_6fusion15FusionCallbacksIS1F_NS1J_17LinearCombinationISG_fSG_fLNS_15FloatRoundStyleE2EEESF_S1I_JEEENS4_5SM1004TMEM4LOAD26SM100_TMEM_LOAD_16dp128b8xESX_S18_NS4_17SM75_U32x4_LDSM_NENS4_14SM90_TMA_STOREES18_NS4_17SM90_U32x4_STSM_NENS4_39AutoVectorizingCopyWithAssumedAlignmentILi128EEEEEEvvEEEEvNT_6ParamsE --------------------------
	.section	.nv.info._ZN7cutlass13device_kernelINS_4gemm6kernel13GemmUniversalIN4cute5tupleIJiiiiEEENS1_10collective13CollectiveMmaINS1_35MainloopSm100TmaUmmaWarpSpecializedILi5ELi2ELi4ENS5_IJNS4_1CILi1EEESB_SB_EEEEENS5_IJNSA_ILi64EEESE_SE_EEENS_10tfloat32_tENS5_IJlSB_lEEESG_SH_NS4_8TiledMMAINS4_8MMA_AtomIJNS4_17SM100_MMA_TF32_SSISG_SG_fLi64ELi64ELNS4_4UMMA5MajorE0ELSM_0ELNSL_7ScaleInE0ELSN_0EEEEEENS4_6LayoutISC_NS5_IJNSA_ILi0EEESR_SR_EEEEENS5_IJNS4_10UnderscoreESU_SU_EEEEENS4_13SM90_TMA_LOADENS4_14ComposedLayoutINS4_7SwizzleILi3ELi4ELi3EEENS4_18smem_ptr_flag_bitsILi32EEENSQ_INS5_IJNSA_ILi8EEENSA_ILi32EEEEEENS5_IJS14_SB_EEEEEEEvNS4_8identityESX_S18_vS19_EENS_8epilogue10collective18CollectiveEpilogueINS1B_23Sm100TmaWarpSpecializedILi3ELi2ELi16ELb1ELb0EEEJSF_NS5_IJNSQ_ISE_SB_EENSQ_IS14_SB_EEEEESG_SH_SG_SH_NS1B_6fusion15FusionCallbacksIS1F_NS1J_17LinearCombinationISG_fSG_fLNS_15FloatRoundStyleE2EEESF_S1I_JEEENS4_5SM1004TMEM4LOAD26SM100_TMEM_LOAD_16dp128b8xESX_S18_NS4_17SM75_U32x4_LDSM_NENS4_14SM90_TMA_STOREES18_NS4_17SM90_U32x4_STSM_NENS4_39AutoVectorizingCopyWithAssumedAlignmentILi128EEEEEEvvEEEEvNT_6ParamsE,"",@"SHT_CUDA_INFO"
	.sectionflags	@""
	.align	4


	//----- nvinfo : EIATTR_CUDA_API_VERSION
	.align		4
        /*0000*/ 	.byte	0x04, 0x37
        /*0002*/ 	.short	(.L_31 - .L_30)
.L_30:
        /*0004*/ 	.word	0x00000082


	//----- nvinfo : EIATTR_KPARAM_INFO
	.align		4
.L_31:
        /*0008*/ 	.byte	0x04, 0x17
        /*000a*/ 	.short	(.L_33 - .L_32)
.L_32:
        /*000c*/ 	.word	0x00000000
        /*0010*/ 	.short	0x0000
        /*0012*/ 	.short	0x0000
        /*0014*/ 	.byte	0x00, 0xf0, 0x01, 0x20


	//----- nvinfo : EIATTR_AT_ENTRY_FRAGMENTS
	.align		4
.L_33:
        /*0018*/ 	.byte	0x04, 0x4f
        /*001a*/ 	.short	(.L_35 - .L_34)


	//   ....[0]....
.L_34:
        /*001c*/ 	.word	0x00000006


	//----- nvinfo : EIATTR_RESERVED_SMEM_USED
	.align		4
.L_35:
        /*0020*/ 	.byte	0x01, 0x41
	.zero		2


	//----- nvinfo : EIATTR_SPARSE_MMA_MASK
	.align		4
        /*0024*/ 	.byte	0x03, 0x50
        /*0026*/ 	.short	0x0000


	//----- nvinfo : EIATTR_TCGEN05_1CTA_USED
	.align		4
        /*0028*/ 	.byte	0x01, 0x51
	.zero		2


	//----- nvinfo : EIATTR_MAXREG_COUNT
	.align		4
        /*002c*/ 	.byte	0x03, 0x1b
        /*002e*/ 	.short	0x00ff


	//----- nvinfo : EIATTR_NUM_BARRIERS
	.align		4
        /*0030*/ 	.byte	0x02, 0x4c
        /*0032*/ 	.byte	0x07
	.zero		1


	//----- nvinfo : EIATTR_EXTERNS
	.align		4
        /*0034*/ 	.byte	0x04, 0x0f
        /*0036*/ 	.short	(.L_37 - .L_36)


	//   ....[0]....
	.align		4
.L_36:
        /*0038*/ 	.word	index@(__assertfail)


	//----- nvinfo : EIATTR_MERCURY_ISA_VERSION
	.align		4
.L_37:
        /*003c*/ 	.byte	0x03, 0x5f
        /*003e*/ 	.short	0x0101


	//----- nvinfo : EIATTR_INT_WARP_WIDE_INSTR_OFFSETS
	.align		4
        /*0040*/ 	.byte	0x04, 0x31
        /*0042*/ 	.short	(.L_39 - .L_38)


	//   ....[0]....
.L_38:
        /*0044*/ 	.word	0x00001f30


	//   ....[1]....
        /*0048*/ 	.word	0x00003c30


	//   ....[2]....
        /*004c*/ 	.word	0x00003c50


	//   ....[3]....
        /*0050*/ 	.word	0x00003c80


	//   ....[4]....
        /*0054*/ 	.word	0x00004590


	//   ....[5]....
        /*0058*/ 	.word	0x000045b0


	//   ....[6]....
        /*005c*/ 	.word	0x00004880


	//   ....[7]....
        /*0060*/ 	.word	0x000049b0


	//----- nvinfo : EIATTR_COOP_GROUP_MASK_REGIDS
	.align		4
.L_39:
        /*0064*/ 	.byte	0x04, 0x29
        /*0066*/ 	.short	(.L_41 - .L_40)


	//   ....[0]....
.L_40:
        /*0068*/ 	.word	0xffffffff


	//   ....[1]....
        /*006c*/ 	.word	0xffffffff


	//   ....[2]....
        /*0070*/ 	.word	0xffffffff


	//   ....[3]....
        /*0074*/ 	.word	0xffffffff


	//   ....[4]....
        /*0078*/ 	.word	0xffffffff


	//   ....[5]....
        /*007c*/ 	.word	0xffffffff


	//   ....[6]....
        /*0080*/ 	.word	0xffffffff


	//   ....[7]....
        /*0084*/ 	.word	0xffffffff


	//   ....[8]....
        /*0088*/ 	.word	0xffffffff


	//   ....[9]....
        /*008c*/ 	.word	0xffffffff


	//   ....[10]....
        /*0090*/ 	.word	0xffffffff


	//   ....[11]....
        /*0094*/ 	.word	0xffffffff


	//   ....[12]....
        /*0098*/ 	.word	0xffffffff


	//----- nvinfo : EIATTR_COOP_GROUP_INSTR_OFFSETS
	.align		4
.L_41:
        /*009c*/ 	.byte	0x04, 0x28
        /*009e*/ 	.short	(.L_43 - .L_42)


	//   ....[0]....
.L_42:
        /*00a0*/ 	.word	0x00000090


	//   ....[1]....
        /*00a4*/ 	.word	0x000004d0


	//   ....[2]....
        /*00a8*/ 	.word	0x00000660


	//   ....[3]....
        /*00ac*/ 	.word	0x000007e0


	//   ....[4]....
        /*00b0*/ 	.word	0x000008e0


	//   ....[5]....
        /*00b4*/ 	.word	0x00000a50


	//   ....[6]....
        /*00b8*/ 	.word	0x00000bf0


	//   ....[7]....
        /*00bc*/ 	.word	0x00001e10


	//   ....[8]....
        /*00c0*/ 	.word	0x00002c80


	//   ....[9]....
        /*00c4*/ 	.word	0x00002e90


	//   ....[10]....
        /*00c8*/ 	.word	0x00002ec0


	//   ....[11]....
        /*00cc*/ 	.word	0x00003b10


	//   ....[12]....
        /*00d0*/ 	.word	0x00003d40


	//----- nvinfo : EIATTR_VRC_CTA_INIT_COUNT
	.align		4
.L_43:
        /*00d4*/ 	.byte	0x02, 0x4a
        /*00d6*/ 	.byte	0x80
	.zero		1


	//----- nvinfo : EIATTR_SYSCALL_OFFSETS
	.align		4
        /*00d8*/ 	.byte	0x04, 0x46
        /*00da*/ 	.short	(.L_45 - .L_44)


	//   ....[0]....
.L_44:
        /*00dc*/ 	.word	0x000055a0


	//   ....[1]....
        /*00e0*/ 	.word	0x00005690


	//   ....[2]....
        /*00e4*/ 	.word	0x00005f50


	//   ....[3]....
        /*00e8*/ 	.word	0x000069a0


	//----- nvinfo : EIATTR_MBARRIER_INSTR_OFFSETS
	.align		4
.L_45:
        /*00ec*/ 	.byte	0x04, 0x39
        /*00ee*/ 	.short	(.L_47 - .L_46)


	//   ....[0]....
.L_46:
        /*00f0*/ 	.word	0x000005b0
        /*00f4*/ 	.word	0x000000ff
        /*00f8*/ 	.word	0x00000000
        /*00fc*/ 	.short	0x0100
        /*00fe*/ 	.byte	0x05
	.zero		1


	//   ....[1]....
        /*0100*/ 	.word	0x000005c0
        /*0104*/ 	.word	0x000000ff
        /*0108*/ 	.word	0x00000028
        /*010c*/ 	.short	0x0100
        /*010e*/ 	.byte	0x05
	.zero		1


	//   ....[2]....
        /*0110*/ 	.word	0x000005d0
        /*0114*/ 	.word	0x000000ff
        /*0118*/ 	.word	0x00000008
        /*011c*/ 	.short	0x0100
        /*011e*/ 	.byte	0x05
	.zero		1


	//   ....[3]....
        /*0120*/ 	.word	0x000005e0
        /*0124*/ 	.word	0x000000ff
        /*0128*/ 	.word	0x00000030
        /*012c*/ 	.short	0x0100
        /*012e*/ 	.byte	0x05
	.zero		1


	//   ....[4]....
        /*0130*/ 	.word	0x000005f0
        /*0134*/ 	.word	0x000000ff
        /*0138*/ 	.word	0x00000010
        /*013c*/ 	.short	0x0100
        /*013e*/ 	.byte	0x05
	.zero		1


	//   ....[5]....
        /*0140*/ 	.word	0x00000600
        /*0144*/ 	.word	0x000000ff
        /*0148*/ 	.word	0x00000038
        /*014c*/ 	.short	0x0100
        /*014e*/ 	.byte	0x05
	.zero		1


	//   ....[6]....
        /*0150*/ 	.word	0x00000610
        /*0154*/ 	.word	0x000000ff
        /*0158*/ 	.word	0x00000018
        /*015c*/ 	.short	0x0100
        /*015e*/ 	.byte	0x05
	.zero		1


	//   ....[7]....
        /*0160*/ 	.word	0x00000620
        /*0164*/ 	.word	0x000000ff
        /*0168*/ 	.word	0x00000040
        /*016c*/ 	.short	0x0100
        /*016e*/ 	.byte	0x05
	.zero		1


	//   ....[8]....
        /*0170*/ 	.word	0x00000630
        /*0174*/ 	.word	0x000000ff
        /*0178*/ 	.word	0x00000020
        /*017c*/ 	.short	0x0100
        /*017e*/ 	.byte	0x05
	.zero		1


	//   ....[9]....
        /*0180*/ 	.word	0x00000640
        /*0184*/ 	.word	0x000000ff
        /*0188*/ 	.word	0x00000048
        /*018c*/ 	.short	0x0100
        /*018e*/ 	.byte	0x05
	.zero		1


	//   ....[10]....
        /*0190*/ 	.word	0x00000770
        /*0194*/ 	.word	0x000000ff
        /*0198*/ 	.word	0x00000050
        /*019c*/ 	.short	0x0100
        /*019e*/ 	.byte	0x07
	.zero		1


	//   ....[11]....
        /*01a0*/ 	.word	0x00000780
        /*01a4*/ 	.word	0x000000ff
        /*01a8*/ 	.word	0x00000068
        /*01ac*/ 	.short	0x0100
        /*01ae*/ 	.byte	0x07
	.zero		1


	//   ....[12]....
        /*01b0*/ 	.word	0x00000790
        /*01b4*/ 	.word	0x000000ff
        /*01b8*/ 	.word	0x00000058
        /*01bc*/ 	.short	0x0100
        /*01be*/ 	.byte	0x07
	.zero		1


	//   ....[13]....
        /*01c0*/ 	.word	0x000007a0
        /*01c4*/ 	.word	0x000000ff
        /*01c8*/ 	.word	0x00000070
        /*01cc*/ 	.short	0x0100
        /*01ce*/ 	.byte	0x07
	.zero		1


	//   ....[14]....
        /*01d0*/ 	.word	0x000007b0
        /*01d4*/ 	.word	0x000000ff
        /*01d8*/ 	.word	0x00000060
        /*01dc*/ 	.short	0x0100
        /*01de*/ 	.byte	0x07
	.zero		1


	//   ....[15]....
        /*01e0*/ 	.word	0x000007c0
        /*01e4*/ 	.word	0x000000ff
        /*01e8*/ 	.word	0x00000078
        /*01ec*/ 	.short	0x0100
        /*01ee*/ 	.byte	0x07
	.zero		1


	//   ....[16]....
        /*01f0*/ 	.word	0x000008b0
        /*01f4*/ 	.word	0x000000ff
        /*01f8*/ 	.word	0x00000080
        /*01fc*/ 	.short	0x0100
        /*01fe*/ 	.byte	0x05
	.zero		1


	//   ....[17]....
        /*0200*/ 	.word	0x000008c0
        /*0204*/ 	.word	0x000000ff
        /*0208*/ 	.word	0x00000088
        /*020c*/ 	.short	0x0100
        /*020e*/ 	.byte	0x05
	.zero		1


	//   ....[18]....
        /*0210*/ 	.word	0x00000a00
        /*0214*/ 	.word	0x000000ff
        /*0218*/ 	.word	0x00000090
        /*021c*/ 	.short	0x0100
        /*021e*/ 	.byte	0x05
	.zero		1


	//   ....[19]....
        /*0220*/ 	.word	0x00000a10
        /*0224*/ 	.word	0x000000ff
        /*0228*/ 	.word	0x000000a0
        /*022c*/ 	.short	0x0100
        /*022e*/ 	.byte	0x05
	.zero		1


	//   ....[20]....
        /*0230*/ 	.word	0x00000a20
        /*0234*/ 	.word	0x000000ff
        /*0238*/ 	.word	0x00000098
        /*023c*/ 	.short	0x0100
        /*023e*/ 	.byte	0x05
	.zero		1


	//   ....[21]....
        /*0240*/ 	.word	0x00000a30
        /*0244*/ 	.word	0x000000ff
        /*0248*/ 	.word	0x000000a8
        /*024c*/ 	.short	0x0100
        /*024e*/ 	.byte	0x05
	.zero		1


	//   ....[22]....
        /*0250*/ 	.word	0x00000b60
        /*0254*/ 	.word	0x000000ff
        /*0258*/ 	.word	0x000000b0
        /*025c*/ 	.short	0x0100
        /*025e*/ 	.byte	0x07
	.zero		1


	//   ....[23]....
        /*0260*/ 	.word	0x00000b70
        /*0264*/ 	.word	0x000000ff
        /*0268*/ 	.word	0x000000d0
        /*026c*/ 	.short	0x0100
        /*026e*/ 	.byte	0x07
	.zero		1


	//   ....[24]....
        /*0270*/ 	.word	0x00000b80
        /*0274*/ 	.word	0x000000ff
        /*0278*/ 	.word	0x000000b8
        /*027c*/ 	.short	0x0100
        /*027e*/ 	.byte	0x07
	.zero		1


	//   ....[25]....
        /*0280*/ 	.word	0x00000b90
        /*0284*/ 	.word	0x000000ff
        /*0288*/ 	.word	0x000000d8
        /*028c*/ 	.short	0x0100
        /*028e*/ 	.byte	0x07
	.zero		1


	//   ....[26]....
        /*0290*/ 	.word	0x00000ba0
        /*0294*/ 	.word	0x000000ff
        /*0298*/ 	.word	0x000000c0
        /*029c*/ 	.short	0x0100
        /*029e*/ 	.byte	0x07
	.zero		1


	//   ....[27]....
        /*02a0*/ 	.word	0x00000bb0
        /*02a4*/ 	.word	0x000000ff
        /*02a8*/ 	.word	0x000000e0
        /*02ac*/ 	.short	0x0100
        /*02ae*/ 	.byte	0x07
	.zero		1


	//   ....[28]....
        /*02b0*/ 	.word	0x00000bc0
        /*02b4*/ 	.word	0x000000ff
        /*02b8*/ 	.word	0x000000c8
        /*02bc*/ 	.short	0x0100
        /*02be*/ 	.byte	0x07
	.zero		1


	//   ....[29]....
        /*02c0*/ 	.word	0x00000bd0
        /*02c4*/ 	.word	0x000000ff
        /*02c8*/ 	.word	0x000000e8
        /*02cc*/ 	.short	0x0100
        /*02ce*/ 	.byte	0x07
	.zero		1


	//   ....[30]....
        /*02d0*/ 	.word	0x00000cc0
        /*02d4*/ 	.word	0x000000ff
        /*02d8*/ 	.word	0x000000f0
        /*02dc*/ 	.short	0x0100
        /*02de*/ 	.byte	0x05
	.zero		1


	//   ....[31]....
        /*02e0*/ 	.word	0x00000cd0
        /*02e4*/ 	.word	0x000000ff
        /*02e8*/ 	.word	0x00000100
        /*02ec*/ 	.short	0x0100
        /*02ee*/ 	.byte	0x05
	.zero		1


	//   ....[32]....
        /*02f0*/ 	.word	0x00000ce0
        /*02f4*/ 	.word	0x000000ff
        /*02f8*/ 	.word	0x000000f8
        /*02fc*/ 	.short	0x0100
        /*02fe*/ 	.byte	0x05
	.zero		1


	//   ....[33]....
        /*0300*/ 	.word	0x00000cf0
        /*0304*/ 	.word	0x000000ff
        /*0308*/ 	.word	0x00000108
        /*030c*/ 	.short	0x0100
        /*030e*/ 	.byte	0x05
	.zero		1


	//   ....[34]....
        /*0310*/ 	.word	0x000015d0
        /*0314*/ 	.word	0x00000003
        /*0318*/ 	.word	0x00000100
        /*031c*/ 	.short	0x010a
        /*031e*/ 	.byte	0xff
	.zero		1


	//   ....[35]....
        /*0320*/ 	.word	0x00001600
        /*0324*/ 	.word	0x00000003
        /*0328*/ 	.word	0x000000f0
        /*032c*/ 	.short	0x0101
        /*032e*/ 	.byte	0xff
	.zero		1


	//   ....[36]....
        /*0330*/ 	.word	0x000016d0
        /*0334*/ 	.word	0x000000ff
        /*0338*/ 	.word	0x00000028
        /*033c*/ 	.short	0x010a
        /*033e*/ 	.byte	0x08
	.zero		1


	//   ....[37]....
        /*0340*/ 	.word	0x00001770
        /*0344*/ 	.word	0x000000ff
        /*0348*/ 	.word	0x00000028
        /*034c*/ 	.short	0x010a
        /*034e*/ 	.byte	0x21
	.zero		1


	//   ....[38]....
        /*0350*/ 	.word	0x000018c0
        /*0354*/ 	.word	0x000000ff
        /*0358*/ 	.word	0x00000028
        /*035c*/ 	.short	0x010a
        /*035e*/ 	.byte	0x08
	.zero		1


	//   ....[39]....
        /*0360*/ 	.word	0x00001a80
        /*0364*/ 	.word	0x000000ff
        /*0368*/ 	.word	0x00000088
        /*036c*/ 	.short	0x0101
        /*036e*/ 	.byte	0x04
	.zero		1


	//   ....[40]....
        /*0370*/ 	.word	0x00001aa0
        /*0374*/ 	.word	0x000000ff
        /*0378*/ 	.word	0x00000028
        /*037c*/ 	.short	0x010a
        /*037e*/ 	.byte	0x08
	.zero		1


	//   ....[41]....
        /*0380*/ 	.word	0x00001b20
        /*0384*/ 	.word	0x000000ff
        /*0388*/ 	.word	0x00000028
        /*038c*/ 	.short	0x010a
        /*038e*/ 	.byte	0x21
	.zero		1


	//   ....[42]....
        /*0390*/ 	.word	0x00001c70
        /*0394*/ 	.word	0x000000ff
        /*0398*/ 	.word	0x00000028
        /*039c*/ 	.short	0x010a
        /*039e*/ 	.byte	0x08
	.zero		1


	//   ....[43]....
        /*03a0*/ 	.word	0x00001e40
        /*03a4*/ 	.word	0x00000002
        /*03a8*/ 	.word	0x00000090
        /*03ac*/ 	.short	0x010a
        /*03ae*/ 	.byte	0xff
	.zero		1


	//   ....[44]....
        /*03b0*/ 	.word	0x00001f00
        /*03b4*/ 	.word	0x00000002
        /*03b8*/ 	.word	0x00000000
        /*03bc*/ 	.short	0x0101
        /*03be*/ 	.byte	0xff
	.zero		1


	//   ....[45]....
        /*03c0*/ 	.word	0x00002460
        /*03c4*/ 	.word	0x000000ff
        /*03c8*/ 	.word	0x00000000
        /*03cc*/ 	.short	0x010a
        /*03ce*/ 	.byte	0x05
	.zero		1


	//   ....[46]....
        /*03d0*/ 	.word	0x000024f0
        /*03d4*/ 	.word	0x000000ff
        /*03d8*/ 	.word	0x00000000
        /*03dc*/ 	.short	0x010a
        /*03de*/ 	.byte	0x05
	.zero		1


	//   ....[47]....
        /*03e0*/ 	.word	0x00002580
        /*03e4*/ 	.word	0x000000ff
        /*03e8*/ 	.word	0x00000000
        /*03ec*/ 	.short	0x010a
        /*03ee*/ 	.byte	0x05
	.zero		1


	//   ....[48]....
        /*03f0*/ 	.word	0x00002610
        /*03f4*/ 	.word	0x000000ff
        /*03f8*/ 	.word	0x00000000
        /*03fc*/ 	.short	0x010a
        /*03fe*/ 	.byte	0x05
	.zero		1


	//   ....[49]....
        /*0400*/ 	.word	0x000026b0
        /*0404*/ 	.word	0x00000000
        /*0408*/ 	.word	0x00000000
        /*040c*/ 	.short	0x010a
        /*040e*/ 	.byte	0xff
	.zero		1


	//   ....[50]....
        /*0410*/ 	.word	0x000027d0
        /*0414*/ 	.word	0x00000000
        /*0418*/ 	.word	0x000000f0
        /*041c*/ 	.short	0x010a
        /*041e*/ 	.byte	0xff
	.zero		1


	//   ....[51]....
        /*0420*/ 	.word	0x00002830
        /*0424*/ 	.word	0x00000004
        /*0428*/ 	.word	0x00000000
        /*042c*/ 	.short	0x0101
        /*042e*/ 	.byte	0xff
	.zero		1


	//   ....[52]....
        /*0430*/ 	.word	0x00002850
        /*0434*/ 	.word	0x000000ff
        /*0438*/ 	.word	0x000000a0
        /*043c*/ 	.short	0x010a
        /*043e*/ 	.byte	0x05
	.zero		1


	//   ....[53]....
        /*0440*/ 	.word	0x00002970
        /*0444*/ 	.word	0x00000000
        /*0448*/ 	.word	0x00000090
        /*044c*/ 	.short	0x010a
        /*044e*/ 	.byte	0xff
	.zero		1


	//   ....[54]....
        /*0450*/ 	.word	0x00002a80
        /*0454*/ 	.word	0x00000000
        /*0458*/ 	.word	0x00000000
        /*045c*/ 	.short	0x0101
        /*045e*/ 	.byte	0xff
	.zero		1


	//   ....[55]....
        /*0460*/ 	.word	0x00002b10
        /*0464*/ 	.word	0x000000ff
        /*0468*/ 	.word	0x000000a0
        /*046c*/ 	.short	0x0106
        /*046e*/ 	.byte	0x05
	.zero		1


	//   ....[56]....
        /*0470*/ 	.word	0x00002b30
        /*0474*/ 	.word	0x000000ff
        /*0478*/ 	.word	0x000000a0
        /*047c*/ 	.short	0x010a
        /*047e*/ 	.byte	0x05
	.zero		1


	//   ....[57]....
        /*0480*/ 	.word	0x00002bc0
        /*0484*/ 	.word	0x000000ff
        /*0488*/ 	.word	0x000000a0
        /*048c*/ 	.short	0x0106
        /*048e*/ 	.byte	0x04
	.zero		1


	//   ....[58]....
        /*0490*/ 	.word	0x00002c00
        /*0494*/ 	.word	0x00000000
        /*0498*/ 	.word	0x000000a0
        /*049c*/ 	.short	0x010a
        /*049e*/ 	.byte	0xff
	.zero		1


	//   ....[59]....
        /*04a0*/ 	.word	0x000031c0
        /*04a4*/ 	.word	0x00000000
        /*04a8*/ 	.word	0x00000090
        /*04ac*/ 	.short	0x010a
        /*04ae*/ 	.byte	0xff
	.zero		1


	//   ....[60]....
        /*04b0*/ 	.word	0x000032d0
        /*04b4*/ 	.word	0x00000003
        /*04b8*/ 	.word	0x00000000
        /*04bc*/ 	.short	0x0101
        /*04be*/ 	.byte	0xff
	.zero		1


	//   ....[61]....
        /*04c0*/ 	.word	0x000032e0
        /*04c4*/ 	.word	0x000000ff
        /*04c8*/ 	.word	0x00000000
        /*04cc*/ 	.short	0x010a
        /*04ce*/ 	.byte	0x07
	.zero		1


	//   ....[62]....
        /*04d0*/ 	.word	0x00003360
        /*04d4*/ 	.word	0x000000ff
        /*04d8*/ 	.word	0x000000d0
        /*04dc*/ 	.short	0x010a
        /*04de*/ 	.byte	0x06
	.zero		1


	//   ....[63]....
        /*04e0*/ 	.word	0x00003430
        /*04e4*/ 	.word	0x000000ff
        /*04e8*/ 	.word	0x00000000
        /*04ec*/ 	.short	0x010a
        /*04ee*/ 	.byte	0x0b
	.zero		1


	//   ....[64]....
        /*04f0*/ 	.word	0x00003560
        /*04f4*/ 	.word	0x000000ff
        /*04f8*/ 	.word	0x00000000
        /*04fc*/ 	.short	0x010a
        /*04fe*/ 	.byte	0x22
	.zero		1


	//   ....[65]....
        /*0500*/ 	.word	0x00003940
        /*0504*/ 	.word	0x000000ff
        /*0508*/ 	.word	0x00000000
        /*050c*/ 	.short	0x010a
        /*050e*/ 	.byte	0x06
	.zero		1


	//   ....[66]....
        /*0510*/ 	.word	0x000039d0
        /*0514*/ 	.word	0x000000ff
        /*0518*/ 	.word	0x00000000
        /*051c*/ 	.short	0x010a
        /*051e*/ 	.byte	0x06
	.zero		1


	//   ....[67]....
        /*0520*/ 	.word	0x00003a60
        /*0524*/ 	.word	0x000000ff
        /*0528*/ 	.word	0x00000000
        /*052c*/ 	.short	0x010a
        /*052e*/ 	.byte	0x06
	.zero		1


	//   ....[68]....
        /*0530*/ 	.word	0x00003af0
        /*0534*/ 	.word	0x000000ff
        /*0538*/ 	.word	0x00000000
        /*053c*/ 	.short	0x010a
        /*053e*/ 	.byte	0x07
	.zero		1


	//   ....[69]....
        /*0540*/ 	.word	0x00003f30
        /*0544*/ 	.word	0x00000000
        /*0548*/ 	.word	0x00000090
        /*054c*/ 	.short	0x010a
        /*054e*/ 	.byte	0xff
	.zero		1


	//   ....[70]....
        /*0550*/ 	.word	0x00003ff0
        /*0554*/ 	.word	0x00000000
        /*0558*/ 	.word	0x00000000
        /*055c*/ 	.short	0x0101
        /*055e*/ 	.byte	0xff
	.zero		1


	//   ....[71]....
        /*0560*/ 	.word	0x00004310
        /*0564*/ 	.word	0x000000ff
        /*0568*/ 	.word	0x00000088
        /*056c*/ 	.short	0x010a
        /*056e*/ 	.byte	0x07
	.zero		1


	//   ....[72]....
        /*0570*/ 	.word	0x00004530
        /*0574*/ 	.word	0x000000ff
        /*0578*/ 	.word	0x00000068
        /*057c*/ 	.short	0x010a
        /*057e*/ 	.byte	0x0f
	.zero		1


	//   ....[73]....
        /*0580*/ 	.word	0x00004740
        /*0584*/ 	.word	0x000000ff
        /*0588*/ 	.word	0x00000050
        /*058c*/ 	.short	0x010b
        /*058e*/ 	.byte	0x0f
	.zero		1


	//   ....[74]....
        /*0590*/ 	.word	0x000047c0
        /*0594*/ 	.word	0x000000ff
        /*0598*/ 	.word	0x00000000
        /*059c*/ 	.short	0x0101
        /*059e*/ 	.byte	0x10
	.zero		1


	//   ....[75]....
        /*05a0*/ 	.word	0x000047f0
        /*05a4*/ 	.word	0x000000ff
        /*05a8*/ 	.word	0x00000068
        /*05ac*/ 	.short	0x010a
        /*05ae*/ 	.byte	0x0d
	.zero		1


	//   ....[76]....
        /*05b0*/ 	.word	0x00004a00
        /*05b4*/ 	.word	0x000000ff
        /*05b8*/ 	.word	0x00000050
        /*05bc*/ 	.short	0x010b
        /*05be*/ 	.byte	0x0d
	.zero		1


	//   ....[77]....
        /*05c0*/ 	.word	0x00004a70
        /*05c4*/ 	.word	0x000000ff
        /*05c8*/ 	.word	0x00000000
        /*05cc*/ 	.short	0x0101
        /*05ce*/ 	.byte	0x0f
	.zero		1


	//   ....[78]....
        /*05d0*/ 	.word	0x00004ac0
        /*05d4*/ 	.word	0x000000ff
        /*05d8*/ 	.word	0x00000000
        /*05dc*/ 	.short	0x010a
        /*05de*/ 	.byte	0x04
	.zero		1


	//   ....[79]....
        /*05e0*/ 	.word	0x00004b50
        /*05e4*/ 	.word	0x000000ff
        /*05e8*/ 	.word	0x00000000
        /*05ec*/ 	.short	0x010a
        /*05ee*/ 	.byte	0x04
	.zero		1


	//   ....[80]....
        /*05f0*/ 	.word	0x00004bf0
        /*05f4*/ 	.word	0x00000000
        /*05f8*/ 	.word	0x00000000
        /*05fc*/ 	.short	0x010a
        /*05fe*/ 	.byte	0xff
	.zero		1


	//   ....[81]....
        /*0600*/ 	.word	0x00004f70
        /*0604*/ 	.word	0x00000000
        /*0608*/ 	.word	0x00000090
        /*060c*/ 	.short	0x010a
        /*060e*/ 	.byte	0xff
	.zero		1


	//   ....[82]....
        /*0610*/ 	.word	0x00005080
        /*0614*/ 	.word	0x00000000
        /*0618*/ 	.word	0x00000000
        /*061c*/ 	.short	0x0101
        /*061e*/ 	.byte	0xff
	.zero		1


	//   ....[83]....
        /*0620*/ 	.word	0x00005b00
        /*0624*/ 	.word	0x00000000
        /*0628*/ 	.word	0x00000050
        /*062c*/ 	.short	0x010a
        /*062e*/ 	.byte	0xff
	.zero		1


	//   ....[84]....
        /*0630*/ 	.word	0x00005b70
        /*0634*/ 	.word	0x00000054
        /*0638*/ 	.word	0x000000b0
        /*063c*/ 	.short	0x010a
        /*063e*/ 	.byte	0xff
	.zero		1


	//   ....[85]....
        /*0640*/ 	.word	0x00005c00
        /*0644*/ 	.word	0x00000000
        /*0648*/ 	.word	0x00000050
        /*064c*/ 	.short	0x010a
        /*064e*/ 	.byte	0xff
	.zero		1


	//   ....[86]....
        /*0650*/ 	.word	0x00005e30
        /*0654*/ 	.word	0x00000054
        /*0658*/ 	.word	0x000000b0
        /*065c*/ 	.short	0x010a
        /*065e*/ 	.byte	0xff
	.zero		1


	//   ....[87]....
        /*0660*/ 	.word	0x000066c0
        /*0664*/ 	.word	0x00000000
        /*0668*/ 	.word	0x00000000
        /*066c*/ 	.short	0x0101
        /*066e*/ 	.byte	0xff
	.zero		1


	//   ....[88]....
        /*0670*/ 	.word	0x000066d0
        /*0674*/ 	.word	0x00000002
        /*0678*/ 	.word	0x00000050
        /*067c*/ 	.short	0x010a
        /*067e*/ 	.byte	0xff
	.zero		1


	//   ....[89]....
        /*0680*/ 	.word	0x000067a0
        /*0684*/ 	.word	0x00000002
        /*0688*/ 	.word	0x00000050
        /*068c*/ 	.short	0x010a
        /*068e*/ 	.byte	0xff
	.zero		1


	//   ....[90]....
        /*0690*/ 	.word	0x00006b30
        /*0694*/ 	.word	0x000000ff
        /*0698*/ 	.word	0x00000000
        /*069c*/ 	.short	0x0101
        /*069e*/ 	.byte	0x05
	.zero		1


	//   ....[91]....
        /*06a0*/ 	.word	0x00007180
        /*06a4*/ 	.word	0x00000002
        /*06a8*/ 	.word	0x00000000
        /*06ac*/ 	.short	0x0101
        /*06ae*/ 	.byte	0xff
	.zero		1


	//   ....[92]....
        /*06b0*/ 	.word	0x000073f0
        /*06b4*/ 	.word	0x000000ff
        /*06b8*/ 	.word	0x00000000
        /*06bc*/ 	.short	0x0101
        /*06be*/ 	.byte	0x04
	.zero		1


	//   ....[93]....
        /*06c0*/ 	.word	0x00007410
        /*06c4*/ 	.word	0x00000003
        /*06c8*/ 	.word	0x00000100
        /*06cc*/ 	.short	0x010a
        /*06ce*/ 	.byte	0xff
	.zero		1


	//   ....[94]....
        /*06d0*/ 	.word	0x00007470
        /*06d4*/ 	.word	0x00000002
        /*06d8*/ 	.word	0x00000028
        /*06dc*/ 	.short	0x010a
        /*06de*/ 	.byte	0xff
	.zero		1


	//   ....[95]....
        /*06e0*/ 	.word	0x000074d0
        /*06e4*/ 	.word	0x00000002
        /*06e8*/ 	.word	0x00000028
        /*06ec*/ 	.short	0x010a
        /*06ee*/ 	.byte	0xff
	.zero		1


	//   ....[96]....
        /*06f0*/ 	.word	0x00007520
        /*06f4*/ 	.word	0x00000002
        /*06f8*/ 	.word	0x00000090
        /*06fc*/ 	.short	0x010a
        /*06fe*/ 	.byte	0xff
	.zero		1


	//   ....[97]....
        /*0700*/ 	.word	0x00007580
        /*0704*/ 	.word	0x00000000
        /*0708*/ 	.word	0x00000000
        /*070c*/ 	.short	0x010a
        /*070e*/ 	.byte	0xff
	.zero		1


	//   ....[98]....
        /*0710*/ 	.word	0x000075e0
        /*0714*/ 	.word	0x00000000
        /*0718*/ 	.word	0x00000000
        /*071c*/ 	.short	0x010a
        /*071e*/ 	.byte	0xff
	.zero		1


	//   ....[99]....
        /*0720*/ 	.word	0x00007640
        /*0724*/ 	.word	0x00000000
        /*0728*/ 	.word	0x00000000
        /*072c*/ 	.short	0x010a
        /*072e*/ 	.byte	0xff
	.zero		1


	//   ....[100]....
        /*0730*/ 	.word	0x000076a0
        /*0734*/ 	.word	0x00000000
        /*0738*/ 	.word	0x00000000
        /*073c*/ 	.short	0x010a
        /*073e*/ 	.byte	0xff
	.zero		1


	//   ....[101]....
        /*0740*/ 	.word	0x000076f0
        /*0744*/ 	.word	0x00000000
        /*0748*/ 	.word	0x000000f0
        /*074c*/ 	.short	0x010a
        /*074e*/ 	.byte	0xff
	.zero		1


	//   ....[102]....
        /*0750*/ 	.word	0x00007750
        /*0754*/ 	.word	0x00000000
        /*0758*/ 	.word	0x000000a0
        /*075c*/ 	.short	0x010a
        /*075e*/ 	.byte	0xff
	.zero		1


	//   ....[103]....
        /*0760*/ 	.word	0x000077a0
        /*0764*/ 	.word	0x00000000
        /*0768*/ 	.word	0x00000090
        /*076c*/ 	.short	0x010a
        /*076e*/ 	.byte	0xff
	.zero		1


	//   ....[104]....
        /*0770*/ 	.word	0x00007800
        /*0774*/ 	.word	0x00000000
        /*0778*/ 	.word	0x000000a0
        /*077c*/ 	.short	0x010a
        /*077e*/ 	.byte	0xff
	.zero		1


	//   ....[105]....
        /*0780*/ 	.word	0x00007850
        /*0784*/ 	.word	0x00000000
        /*0788*/ 	.word	0x00000090
        /*078c*/ 	.short	0x010a
        /*078e*/ 	.byte	0xff
	.zero		1


	//   ....[106]....
        /*0790*/ 	.word	0x000078b0
        /*0794*/ 	.word	0x00000003
        /*0798*/ 	.word	0x000000d0
        /*079c*/ 	.short	0x010a
        /*079e*/ 	.byte	0xff
	.zero		1


	//   ....[107]....
        /*07a0*/ 	.word	0x00007910
        /*07a4*/ 	.word	0x00000000
        /*07a8*/ 	.word	0x00000000
        /*07ac*/ 	.short	0x010a
        /*07ae*/ 	.byte	0xff
	.zero		1


	//   ....[108]....
        /*07b0*/ 	.word	0x00007970
        /*07b4*/ 	.word	0x00000000
        /*07b8*/ 	.word	0x00000000
        /*07bc*/ 	.short	0x010a
        /*07be*/ 	.byte	0xff
	.zero		1


	//   ....[109]....
        /*07c0*/ 	.word	0x000079d0
        /*07c4*/ 	.word	0x00000000
        /*07c8*/ 	.word	0x00000000
        /*07cc*/ 	.short	0x010a
        /*07ce*/ 	.byte	0xff
	.zero		1


	//   ....[110]....
        /*07d0*/ 	.word	0x00007a30
        /*07d4*/ 	.word	0x00000000
        /*07d8*/ 	.word	0x00000000
        /*07dc*/ 	.short	0x010a
        /*07de*/ 	.byte	0xff
	.zero		1


	//   ....[111]....
        /*07e0*/ 	.word	0x00007a90
        /*07e4*/ 	.word	0x00000000
        /*07e8*/ 	.word	0x00000000
        /*07ec*/ 	.short	0x010a
        /*07ee*/ 	.byte	0xff
	.zero		1


	//   ....[112]....
        /*07f0*/ 	.word	0x00007ae0
        /*07f4*/ 	.word	0x00000000
        /*07f8*/ 	.word	0x00000090
        /*07fc*/ 	.short	0x010a
        /*07fe*/ 	.byte	0xff
	.zero		1


	//   ....[113]....
        /*0800*/ 	.word	0x00007b40
        /*0804*/ 	.word	0x00000000
        /*0808*/ 	.word	0x00000088
        /*080c*/ 	.short	0x010a
        /*080e*/ 	.byte	0xff
	.zero		1


	//   ....[114]....
        /*0810*/ 	.word	0x00007ba0
        /*0814*/ 	.word	0x00000000
        /*0818*/ 	.word	0x00000068
        /*081c*/ 	.short	0x010a
        /*081e*/ 	.byte	0xff
	.zero		1


	//   ....[115]....
        /*0820*/ 	.word	0x00007c00
        /*0824*/ 	.word	0x00000003
        /*0828*/ 	.word	0x00000068
        /*082c*/ 	.short	0x010a
        /*082e*/ 	.byte	0xff
	.zero		1


	//   ....[116]....
        /*0830*/ 	.word	0x00007c60
        /*0834*/ 	.word	0x00000000
        /*0838*/ 	.word	0x00000000
        /*083c*/ 	.short	0x010a
        /*083e*/ 	.byte	0xff
	.zero		1


	//   ....[117]....
        /*0840*/ 	.word	0x00007cc0
        /*0844*/ 	.word	0x00000000
        /*0848*/ 	.word	0x00000000
        /*084c*/ 	.short	0x010a
        /*084e*/ 	.byte	0xff
	.zero		1


	//   ....[118]....
        /*0850*/ 	.word	0x00007d10
        /*0854*/ 	.word	0x00000000
        /*0858*/ 	.word	0x00000090
        /*085c*/ 	.short	0x010a
        /*085e*/ 	.byte	0xff
	.zero		1


	//   ....[119]....
        /*0860*/ 	.word	0x00007d60
        /*0864*/ 	.word	0x00000000
        /*0868*/ 	.word	0x00000050
        /*086c*/ 	.short	0x010a
        /*086e*/ 	.byte	0xff
	.zero		1


	//   ....[120]....
        /*0870*/ 	.word	0x00007db0
        /*0874*/ 	.word	0x00000054
        /*0878*/ 	.word	0x000000b0
        /*087c*/ 	.short	0x010a
        /*087e*/ 	.byte	0xff
	.zero		1


	//   ....[121]....
        /*0880*/ 	.word	0x00007e00
        /*0884*/ 	.word	0x00000002
        /*0888*/ 	.word	0x00000050
        /*088c*/ 	.short	0x010a
        /*088e*/ 	.byte	0xff
	.zero		1


	//----- nvinfo : EIATTR_NUM_MBARRIERS
	.align		4
.L_47:
        /*0890*/ 	.byte	0x03, 0x38
        /*0892*/ 	.short	0x0022


	//----- nvinfo : EIATTR_EXIT_INSTR_OFFSETS
	.align		4
        /*0894*/ 	.byte	0x04, 0x1c
        /*0896*/ 	.short	(.L_49 - .L_48)


	//   ....[0]....
.L_48:
        /*0898*/ 	.word	0x000026e0


	//   ....[1]....
        /*089c*/ 	.word	0x00002bd0


	//   ....[2]....
        /*08a0*/ 	.word	0x00002c30


	//   ....[3]....
        /*08a4*/ 	.word	0x00003d50


	//   ....[4]....
        /*08a8*/ 	.word	0x00004c20


	//   ....[5]....
        /*08ac*/ 	.word	0x00004c60


	//   ....[6]....
        /*08b0*/ 	.word	0x000072e0


	//   ....[7]....
        /*08b4*/ 	.word	0x00007360


	//   ....[8]....
        /*08b8*/ 	.word	0x00007390


	//   ....[9]....
        /*08bc*/ 	.word	0x00007400


	//----- nvinfo : EIATTR_MAX_THREADS
	.align		4
.L_49:
        /*08c0*/ 	.byte	0x04, 0x05
        /*08c2*/ 	.short	(.L_51 - .L_50)
.L_50:
        /*08c4*/ 	.word	0x00000100
        /*08c8*/ 	.word	0x00000001
        /*08cc*/ 	.word	0x00000001


	//----- nvinfo : EIATTR_CRS_STACK_SIZE
	.align		4
.L_51:
        /*08d0*/ 	.byte	0x04, 0x1e
        /*08d2*/ 	.short	(.L_53 - .L_52)
.L_52:
        /*08d4*/ 	.word	0x00000000


	//----- nvinfo : EIATTR_CBANK_PARAM_SIZE
	.align		4
.L_53:
        /*08d8*/ 	.byte	0x03, 0x19
        /*08da*/ 	.short	0x0800


	//----- nvinfo : EIATTR_PARAM_CBANK
	.align		4
        /*08dc*/ 	.byte	0x04, 0x0a
        /*08de*/ 	.short	(.L_55 - .L_54)
	.align		4
.L_54:
        /*08e0*/ 	.word	index@(.nv.constant0._ZN7cutlass13device_kernelINS_4gemm6kernel13GemmUniversalIN4cute5tupleIJiiiiEEENS1_10collective13CollectiveMmaINS1_35MainloopSm100TmaUmmaWarpSpecializedILi5ELi2ELi4ENS5_IJNS4_1CILi1EEESB_SB_EEEEENS5_IJNSA_ILi64EEESE_SE_EEENS_10tfloat32_tENS5_IJlSB_lEEESG_SH_NS4_8TiledMMAINS4_8MMA_AtomIJNS4_17SM100_MMA_TF32_SSISG_SG_fLi64ELi64ELNS4_4UMMA5MajorE0ELSM_0ELNSL_7ScaleInE0ELSN_0EEEEEENS4_6LayoutISC_NS5_IJNSA_ILi0EEESR_SR_EEEEENS5_IJNS4_10UnderscoreESU_SU_EEEEENS4_13SM90_TMA_LOADENS4_14ComposedLayoutINS4_7SwizzleILi3ELi4ELi3EEENS4_18smem_ptr_flag_bitsILi32EEENSQ_INS5_IJNSA_ILi8EEENSA_ILi32EEEEEENS5_IJS14_SB_EEEEEEEvNS4_8identityESX_S18_vS19_EENS_8epilogue10collective18CollectiveEpilogueINS1B_23Sm100TmaWarpSpecializedILi3ELi2ELi16ELb1ELb0EEEJSF_NS5_IJNSQ_ISE_SB_EENSQ_IS14_SB_EEEEESG_SH_SG_SH_NS1B_6fusion15FusionCallbacksIS1F_NS1J_17LinearCombinationISG_fSG_fLNS_15FloatRoundStyleE2EEESF_S1I_JEEENS4_5SM1004TMEM4LOAD26SM100_TMEM_LOAD_16dp128b8xESX_S18_NS4_17SM75_U32x4_LDSM_NENS4_14SM90_TMA_STOREES18_NS4_17SM90_U32x4_STSM_NENS4_39AutoVectorizingCopyWithAssumedAlignmentILi128EEEEEEvvEEEEvNT_6ParamsE)
        /*08e4*/ 	.short	0x0380
        /*08e6*/ 	.short	0x0800


	//----- nvinfo : EIATTR_SW_WAR
	.align		4
.L_55:
        /*08e8*/ 	.byte	0x04, 0x36
        /*08ea*/ 	.short	(.L_57 - .L_56)
.L_56:
        /*08ec*/ 	.word	0x00000008
.L_57:


//--------------------- .nv.callgraph             --------------------------
	.section	.nv.callgraph,"",@"SHT_CUDA_CALLGRAPH"
	.align	4
	.sectionentsize	8
	.align		4
        /*0000*/ 	.word	0x00000000
	.align		4
        /*0004*/ 	.word	0xffffffff
	.align		4
        /*0008*/ 	.word	index@(_ZN7cutlass13device_kernelINS_4gemm6kernel13GemmUniversalIN4cute5tupleIJiiiiEEENS1_10collective13CollectiveMmaINS1_35MainloopSm100TmaUmmaWarpSpecializedILi5ELi2ELi4ENS5_IJNS4_1CILi1EEESB_SB_EEEEENS5_IJNSA_ILi64EEESE_SE_EEENS_10tfloat32_tENS5_IJlSB_lEEESG_SH_NS4_8TiledMMAINS4_8MMA_AtomIJNS4_17SM100_MMA_TF32_SSISG_SG_fLi64ELi64ELNS4_4UMMA5MajorE0ELSM_0ELNSL_7ScaleInE0ELSN_0EEEEEENS4_6LayoutISC_NS5_IJNSA_ILi0EEESR_SR_EEEEENS5_IJNS4_10UnderscoreESU_SU_EEEEENS4_13SM90_TMA_LOADENS4_14ComposedLayoutINS4_7SwizzleILi3ELi4ELi3EEENS4_18smem_ptr_flag_bitsILi32EEENSQ_INS5_IJNSA_ILi8EEENSA_ILi32EEEEEENS5_IJS14_SB_EEEEEEEvNS4_8identityESX_S18_vS19_EENS_8epilogue10collective18CollectiveEpilogueINS1B_23Sm100TmaWarpSpecializedILi3ELi2ELi16ELb1ELb0EEEJSF_NS5_IJNSQ_ISE_SB_EENSQ_IS14_SB_EEEEESG_SH_SG_SH_NS1B_6fusion15FusionCallbacksIS1F_NS1J_17LinearCombinationISG_fSG_fLNS_15FloatRoundStyleE2EEESF_S1I_JEEENS4_5SM1004TMEM4LOAD26SM100_TMEM_LOAD_16dp128b8xESX_S18_NS4_17SM75_U32x4_LDSM_NENS4_14SM90_TMA_STOREES18_NS4_17SM90_U32x4_STSM_NENS4_39AutoVectorizingCopyWithAssumedAlignmentILi128EEEEEEvvEEEEvNT_6ParamsE)
	.align		4
        /*000c*/ 	.word	index@(__assertfail)
	.align		4
        /*0010*/ 	.word	0x00000000
	.align		4
        /*0014*/ 	.word	0xfffffffe
	.align		4
        /*0018*/ 	.word	0x00000000
	.align		4
        /*001c*/ 	.word	0xfffffffd
	.align		4
        /*0020*/ 	.word	0x00000000
	.align		4
        /*0024*/ 	.word	0xfffffffc


//--------------------- .nv.constant4             --------------------------
	.section	.nv.constant4,"a",@progbits
	.align	8
	.align		8
.nv.constant4:
        /*0000*/ 	.dword	__assertfail
	.align		8
        /*0008*/ 	.dword	__unnamed_1
	.align		8
        /*0010*/ 	.dword	__unnamed_2
	.align		8
        /*0018*/ 	.dword	_ZN40_INTERNAL_3b653dd0_4_k_cu_7f9fda1b_227394cuda3std3__45__cpo5beginE
	.align		8
        /*0020*/ 	.dword	_ZN40_INTERNAL_3b653dd0_4_k_cu_7f9fda1b_227394cuda3std3__45__cpo3endE
	.align		8
        /*0028*/ 	.dword	_ZN40_INTERNAL_3b653dd0_4_k_cu_7f9fda1b_227394cuda3std3__45__cpo6cbeginE
	.align		8
        /*0030*/ 	.dword	_ZN40_INTERNAL_3b653dd0_4_k_cu_7f9fda1b_227394cuda3std3__45__cpo4cendE
	.align		8
        /*0038*/ 	.dword	_ZN40_INTERNAL_3b653dd0_4_k_cu_7f9fda1b_227394cuda3std3__442_GLOBAL__N__3b653dd0_4_k_cu_7f9fda1b_227396ignoreE
	.align		8
        /*0040*/ 	.dword	_ZN40_INTERNAL_3b653dd0_4_k_cu_7f9fda1b_227394cuda3std3__419piecewise_constructE
	.align		8
        /*0048*/ 	.dword	_ZN40_INTERNAL_3b653dd0_4_k_cu_7f9fda1b_227394cuda3std3__48in_placeE
	.align		8
        /*0050*/ 	.dword	_ZN40_INTERNAL_3b653dd0_4_k_cu_7f9fda1b_227394cuda3std6ranges3__45__cpo4swapE
	.align		8
        /*0058*/ 	.dword	_ZN40_INTERNAL_3b653dd0_4_k_cu_7f9fda1b_227394cuda3std6ranges3__45__cpo9iter_moveE
	.align		8
        /*0060*/ 	.dword	_ZN40_INTERNAL_3b653dd0_4_k_cu_7f9fda1b_227394cute7productE
	.align		8
        /*0068*/ 	.dword	_ZN40_INTERNAL_3b653dd0_4_k_cu_7f9fda1b_227394cute1_E
	.align		8
        /*0070*/ 	.dword	$str$25
	.align		8
        /*0078*/ 	.dword	$str$26
	.align		8
        /*0080*/ 	.dword	$str$27
	.align		8
        /*0088*/ 	.dword	$str$28


//--------------------- .text._ZN7cutlass13device_kernelINS_4gemm6kernel13GemmUniversalIN4cute5tupleIJiiiiEEENS1_10collective13CollectiveMmaINS1_35MainloopSm100TmaUmmaWarpSpecializedILi5ELi2ELi4ENS5_IJNS4_1CILi1EEESB_SB_EEEEENS5_IJNSA_ILi64EEESE_SE_EEENS_10tfloat32_tENS5_IJlSB_lEEESG_SH_NS4_8TiledMMAINS4_8MMA_AtomIJNS4_17SM100_MMA_TF32_SSISG_SG_fLi64ELi64ELNS4_4UMMA5MajorE0ELSM_0ELNSL_7ScaleInE0ELSN_0EEEEEENS4_6LayoutISC_NS5_IJNSA_ILi0EEESR_SR_EEEEENS5_IJNS4_10UnderscoreESU_SU_EEEEENS4_13SM90_TMA_LOADENS4_14ComposedLayoutINS4_7SwizzleILi3ELi4ELi3EEENS4_18smem_ptr_flag_bitsILi32EEENSQ_INS5_IJNSA_ILi8EEENSA_ILi32EEEEEENS5_IJS14_SB_EEEEEEEvNS4_8identityESX_S18_vS19_EENS_8epilogue10collective18CollectiveEpilogueINS1B_23Sm100TmaWarpSpecializedILi3ELi2ELi16ELb1ELb0EEEJSF_NS5_IJNSQ_ISE_SB_EENSQ_IS14_SB_EEEEESG_SH_SG_SH_NS1B_6fusion15FusionCallbacksIS1F_NS1J_17LinearCombinationISG_fSG_fLNS_15FloatRoundStyleE2EEESF_S1I_JEEENS4_5SM1004TMEM4LOAD26SM100_TMEM_LOAD_16dp128b8xESX_S18_NS4_17SM75_U32x4_LDSM_NENS4_14SM90_TMA_STOREES18_NS4_17SM90_U32x4_STSM_NENS4_39AutoVectorizingCopyWithAssumedAlignmentILi128EEEEEEvvEEEEvNT_6ParamsE --------------------------
	.section	.text._ZN7cutlass13device_kernelINS_4gemm6kernel13GemmUniversalIN4cute5tupleIJiiiiEEENS1_10collective13CollectiveMmaINS1_35MainloopSm100TmaUmmaWarpSpecializedILi5ELi2ELi4ENS5_IJNS4_1CILi1EEESB_SB_EEEEENS5_IJNSA_ILi64EEESE_SE_EEENS_10tfloat32_tENS5_IJlSB_lEEESG_SH_NS4_8TiledMMAINS4_8MMA_AtomIJNS4_17SM100_MMA_TF32_SSISG_SG_fLi64ELi64ELNS4_4UMMA5MajorE0ELSM_0ELNSL_7ScaleInE0ELSN_0EEEEEENS4_6LayoutISC_NS5_IJNSA_ILi0EEESR_SR_EEEEENS5_IJNS4_10UnderscoreESU_SU_EEEEENS4_13SM90_TMA_LOADENS4_14ComposedLayoutINS4_7SwizzleILi3ELi4ELi3EEENS4_18smem_ptr_flag_bitsILi32EEENSQ_INS5_IJNSA_ILi8EEENSA_ILi32EEEEEENS5_IJS14_SB_EEEEEEEvNS4_8identityESX_S18_vS19_EENS_8epilogue10collective18CollectiveEpilogueINS1B_23Sm100TmaWarpSpecializedILi3ELi2ELi16ELb1ELb0EEEJSF_NS5_IJNSQ_ISE_SB_EENSQ_IS14_SB_EEEEESG_SH_SG_SH_NS1B_6fusion15FusionCallbacksIS1F_NS1J_17LinearCombinationISG_fSG_fLNS_15FloatRoundStyleE2EEESF_S1I_JEEENS4_5SM1004TMEM4LOAD26SM100_TMEM_LOAD_16dp128b8xESX_S18_NS4_17SM75_U32x4_LDSM_NENS4_14SM90_TMA_STOREES18_NS4_17SM90_U32x4_STSM_NENS4_39AutoVectorizingCopyWithAssumedAlignmentILi128EEEEEEvvEEEEvNT_6ParamsE,"ax",@progbits
	.align	128
.text._ZN7cutlass13device_kernelINS_4gemm6kernel13GemmUniversalIN4cute5tupleIJiiiiEEENS1_10collective13CollectiveMmaINS1_35MainloopSm100TmaUmmaWarpSpecializedILi5ELi2ELi4ENS5_IJNS4_1CILi1EEESB_SB_EEEEENS5_IJNSA_ILi64EEESE_SE_EEENS_10tfloat32_tENS5_IJlSB_lEEESG_SH_NS4_8TiledMMAINS4_8MMA_AtomIJNS4_17SM100_MMA_TF32_SSISG_SG_fLi64ELi64ELNS4_4UMMA5MajorE0ELSM_0ELNSL_7ScaleInE0ELSN_0EEEEEENS4_6LayoutISC_NS5_IJNSA_ILi0EEESR_SR_EEEEENS5_IJNS4_10UnderscoreESU_SU_EEEEENS4_13SM90_TMA_LOADENS4_14ComposedLayoutINS4_7SwizzleILi3ELi4ELi3EEENS4_18smem_ptr_flag_bitsILi32EEENSQ_INS5_IJNSA_ILi8EEENSA_ILi32EEEEEENS5_IJS14_SB_EEEEEEEvNS4_8identityESX_S18_vS19_EENS_8epilogue10collective18CollectiveEpilogueINS1B_23Sm100TmaWarpSpecializedILi3ELi2ELi16ELb1ELb0EEEJSF_NS5_IJNSQ_ISE_SB_EENSQ_IS14_SB_EEEEESG_SH_SG_SH_NS1B_6fusion15FusionCallbacksIS1F_NS1J_17LinearCombinationISG_fSG_fLNS_15FloatRoundStyleE2EEESF_S1I_JEEENS4_5SM1004TMEM4LOAD26SM100_TMEM_LOAD_16dp128b8xESX_S18_NS4_17SM75_U32x4_LDSM_NENS4_14SM90_TMA_STOREES18_NS4_17SM90_U32x4_STSM_NENS4_39AutoVectorizingCopyWithAssumedAlignmentILi128EEEEEEvvEEEEvNT_6ParamsE:
        .type           _ZN7cutlass13device_kernelINS_4gemm6kernel13GemmUniversalIN4cute5tupleIJiiiiEEENS1_10collective13CollectiveMmaINS1_35MainloopSm100TmaUmmaWarpSpecializedILi5ELi2ELi4ENS5_IJNS4_1CILi1EEESB_SB_EEEEENS5_IJNSA_ILi64EEESE_SE_EEENS_10tfloat32_tENS5_IJlSB_lEEESG_SH_NS4_8TiledMMAINS4_8MMA_AtomIJNS4_17SM100_MMA_TF32_SSISG_SG_fLi64ELi64ELNS4_4UMMA5MajorE0ELSM_0ELNSL_7ScaleInE0ELSN_0EEEEEENS4_6LayoutISC_NS5_IJNSA_ILi0EEESR_SR_EEEEENS5_IJNS4_10UnderscoreESU_SU_EEEEENS4_13SM90_TMA_LOADENS4_14ComposedLayoutINS4_7SwizzleILi3ELi4ELi3EEENS4_18smem_ptr_flag_bitsILi32EEENSQ_INS5_IJNSA_ILi8EEENSA_ILi32EEEEEENS5_IJS14_SB_EEEEEEEvNS4_8identityESX_S18_vS19_EENS_8epilogue10collective18CollectiveEpilogueINS1B_23Sm100TmaWarpSpecializedILi3ELi2ELi16ELb1ELb0EEEJSF_NS5_IJNSQ_ISE_SB_EENSQ_IS14_SB_EEEEESG_SH_SG_SH_NS1B_6fusion15FusionCallbacksIS1F_NS1J_17LinearCombinationISG_fSG_fLNS_15FloatRoundStyleE2EEESF_S1I_JEEENS4_5SM1004TMEM4LOAD26SM100_TMEM_LOAD_16dp128b8xESX_S18_NS4_17SM75_U32x4_LDSM_NENS4_14SM90_TMA_STOREES18_NS4_17SM90_U32x4_STSM_NENS4_39AutoVectorizingCopyWithAssumedAlignmentILi128EEEEEEvvEEEEvNT_6ParamsE,@function
        .size           _ZN7cutlass13device_kernelINS_4gemm6kernel13GemmUniversalIN4cute5tupleIJiiiiEEENS1_10collective13CollectiveMmaINS1_35MainloopSm100TmaUmmaWarpSpecializedILi5ELi2ELi4ENS5_IJNS4_1CILi1EEESB_SB_EEEEENS5_IJNSA_ILi64EEESE_SE_EEENS_10tfloat32_tENS5_IJlSB_lEEESG_SH_NS4_8TiledMMAINS4_8MMA_AtomIJNS4_17SM100_MMA_TF32_SSISG_SG_fLi64ELi64ELNS4_4UMMA5MajorE0ELSM_0ELNSL_7ScaleInE0ELSN_0EEEEEENS4_6LayoutISC_NS5_IJNSA_ILi0EEESR_SR_EEEEENS5_IJNS4_10UnderscoreESU_SU_EEEEENS4_13SM90_TMA_LOADENS4_14ComposedLayoutINS4_7SwizzleILi3ELi4ELi3EEENS4_18smem_ptr_flag_bitsILi32EEENSQ_INS5_IJNSA_ILi8EEENSA_ILi32EEEEEENS5_IJS14_SB_EEEEEEEvNS4_8identityESX_S18_vS19_EENS_8epilogue10collective18CollectiveEpilogueINS1B_23Sm100TmaWarpSpecializedILi3ELi2ELi16ELb1ELb0EEEJSF_NS5_IJNSQ_ISE_SB_EENSQ_IS14_SB_EEEEESG_SH_SG_SH_NS1B_6fusion15FusionCallbacksIS1F_NS1J_17LinearCombinationISG_fSG_fLNS_15FloatRoundStyleE2EEESF_S1I_JEEENS4_5SM1004TMEM4LOAD26SM100_TMEM_LOAD_16dp128b8xESX_S18_NS4_17SM75_U32x4_LDSM_NENS4_14SM90_TMA_STOREES18_NS4_17SM90_U32x4_STSM_NENS4_39AutoVectorizingCopyWithAssumedAlignmentILi128EEEEEEvvEEEEvNT_6ParamsE,(.L_x_157 - _ZN7cutlass13device_kernelINS_4gemm6kernel13GemmUniversalIN4cute5tupleIJiiiiEEENS1_10collective13CollectiveMmaINS1_35MainloopSm100TmaUmmaWarpSpecializedILi5ELi2ELi4ENS5_IJNS4_1CILi1EEESB_SB_EEEEENS5_IJNSA_ILi64EEESE_SE_EEENS_10tfloat32_tENS5_IJlSB_lEEESG_SH_NS4_8TiledMMAINS4_8MMA_AtomIJNS4_17SM100_MMA_TF32_SSISG_SG_fLi64ELi64ELNS4_4UMMA5MajorE0ELSM_0ELNSL_7ScaleInE0ELSN_0EEEEEENS4_6LayoutISC_NS5_IJNSA_ILi0EEESR_SR_EEEEENS5_IJNS4_10UnderscoreESU_SU_EEEEENS4_13SM90_TMA_LOADENS4_14ComposedLayoutINS4_7SwizzleILi3ELi4ELi3EEENS4_18smem_ptr_flag_bitsILi32EEENSQ_INS5_IJNSA_ILi8EEENSA_ILi32EEEEEENS5_IJS14_SB_EEEEEEEvNS4_8identityESX_S18_vS19_EENS_8epilogue10collective18CollectiveEpilogueINS1B_23Sm100TmaWarpSpecializedILi3ELi2ELi16ELb1ELb0EEEJSF_NS5_IJNSQ_ISE_SB_EENSQ_IS14_SB_EEEEESG_SH_SG_SH_NS1B_6fusion15FusionCallbacksIS1F_NS1J_17LinearCombinationISG_fSG_fLNS_15FloatRoundStyleE2EEESF_S1I_JEEENS4_5SM1004TMEM4LOAD26SM100_TMEM_LOAD_16dp128b8xESX_S18_NS4_17SM75_U32x4_LDSM_NENS4_14SM90_TMA_STOREES18_NS4_17SM90_U32x4_STSM_NENS4_39AutoVectorizingCopyWithAssumedAlignmentILi128EEEEEEvvEEEEvNT_6ParamsE)
        .other          _ZN7cutlass13device_kernelINS_4gemm6kernel13GemmUniversalIN4cute5tupleIJiiiiEEENS1_10collective13CollectiveMmaINS1_35MainloopSm100TmaUmmaWarpSpecializedILi5ELi2ELi4ENS5_IJNS4_1CILi1EEESB_SB_EEEEENS5_IJNSA_ILi64EEESE_SE_EEENS_10tfloat32_tENS5_IJlSB_lEEESG_SH_NS4_8TiledMMAINS4_8MMA_AtomIJNS4_17SM100_MMA_TF32_SSISG_SG_fLi64ELi64ELNS4_4UMMA5MajorE0ELSM_0ELNSL_7ScaleInE0ELSN_0EEEEEENS4_6LayoutISC_NS5_IJNSA_ILi0EEESR_SR_EEEEENS5_IJNS4_10UnderscoreESU_SU_EEEEENS4_13SM90_TMA_LOADENS4_14ComposedLayoutINS4_7SwizzleILi3ELi4ELi3EEENS4_18smem_ptr_flag_bitsILi32EEENSQ_INS5_IJNSA_ILi8EEENSA_ILi32EEEEEENS5_IJS14_SB_EEEEEEEvNS4_8identityESX_S18_vS19_EENS_8epilogue10collective18CollectiveEpilogueINS1B_23Sm100TmaWarpSpecializedILi3ELi2ELi16ELb1ELb0EEEJSF_NS5_IJNSQ_ISE_SB_EENSQ_IS14_SB_EEEEESG_SH_SG_SH_NS1B_6fusion15FusionCallbacksIS1F_NS1J_17LinearCombinationISG_fSG_fLNS_15FloatRoundStyleE2EEESF_S1I_JEEENS4_5SM1004TMEM4LOAD26SM100_TMEM_LOAD_16dp128b8xESX_S18_NS4_17SM75_U32x4_LDSM_NENS4_14SM90_TMA_STOREES18_NS4_17SM90_U32x4_STSM_NENS4_39AutoVectorizingCopyWithAssumedAlignmentILi128EEEEEEvvEEEEvNT_6ParamsE,@"STO_CUDA_ENTRY STV_DEFAULT"
_ZN7cutlass13device_kernelINS_4gemm6kernel13GemmUniversalIN4cute5tupleIJiiiiEEENS1_10collective13CollectiveMmaINS1_35MainloopSm100TmaUmmaWarpSpecializedILi5ELi2ELi4ENS5_IJNS4_1CILi1EEESB_SB_EEEEENS5_IJNSA_ILi64EEESE_SE_EEENS_10tfloat32_tENS5_IJlSB_lEEESG_SH_NS4_8TiledMMAINS4_8MMA_AtomIJNS4_17SM100_MMA_TF32_SSISG_SG_fLi64ELi64ELNS4_4UMMA5MajorE0ELSM_0ELNSL_7ScaleInE0ELSN_0EEEEEENS4_6LayoutISC_NS5_IJNSA_ILi0EEESR_SR_EEEEENS5_IJNS4_10UnderscoreESU_SU_EEEEENS4_13SM90_TMA_LOADENS4_14ComposedLayoutINS4_7SwizzleILi3ELi4ELi3EEENS4_18smem_ptr_flag_bitsILi32EEENSQ_INS5_IJNSA_ILi8EEENSA_ILi32EEEEEENS5_IJS14_SB_EEEEEEEvNS4_8identityESX_S18_vS19_EENS_8epilogue10collective18CollectiveEpilogueINS1B_23Sm100TmaWarpSpecializedILi3ELi2ELi16ELb1ELb0EEEJSF_NS5_IJNSQ_ISE_SB_EENSQ_IS14_SB_EEEEESG_SH_SG_SH_NS1B_6fusion15FusionCallbacksIS1F_NS1J_17LinearCombinationISG_fSG_fLNS_15FloatRoundStyleE2EEESF_S1I_JEEENS4_5SM1004TMEM4LOAD26SM100_TMEM_LOAD_16dp128b8xESX_S18_NS4_17SM75_U32x4_LDSM_NENS4_14SM90_TMA_STOREES18_NS4_17SM90_U32x4_STSM_NENS4_39AutoVectorizingCopyWithAssumedAlignmentILi128EEEEEEvvEEEEvNT_6ParamsE:
[----:B------:R-:W1:Y:S01]  /*0000*/  LDC R1, c[0x0][0x37c] ;  /* 0x0000df00ff017b82 */ /* 0x000e620000000800 */
[----:B------:R-:W2:Y:S01]  /*0010*/  S2R R79, SR_TID.X ;  /* 0x00000000004f7919 */ /* 0x000ea20000002100 */
[----:B------:R-:W3:Y:S01]  /*0020*/  LDCU.64 UR4, c[0x0][0x890] ;  /* 0x00011200ff0477ac */ /* 0x000ee20008000a00 */
[----:B------:R-:W-:Y:S02]  /*0030*/  PRMT R67, RZ, 0x7610, R67 ;  /* 0x00007610ff437816 */ /* 0x000fe40000000043 */
[----:B------:R-:W-:Y:S01]  /*0040*/  ELECT P5, URZ, PT ;  /* 0x0000000000ff782f */ /* 0x000fe200038a0000 */
[----:B------:R-:W4:Y:S01]  /*0050*/  LDCU.64 UR46, c[0x0][0x358] ;  /* 0x00006b00ff2e77ac */ /* 0x000f220008000a00 */
[----:B---3--:R-:W-:-:S04]  /*0060*/  UISETP.NE.U32.AND UP0, UPT, UR4, URZ, UPT ;  /* 0x000000ff0400728c */ /* 0x008fc8000bf05070 */
[----:B------:R-:W-:Y:S01]  /*0070*/  UISETP.NE.AND.EX UP0, UPT, UR5, URZ, UPT, UP0 ;  /* 0x000000ff0500728c */ /* 0x000fe2000bf05300 */
[----:B--2---:R-:W-:-:S05]  /*0080*/  SHF.R.U32.HI R73, RZ, 0x5, R79 ;  /* 0x00000005ff497819 */ /* 0x004fca000001164f */
[----:B------:R-:W2:Y:S02]  /*0090*/  SHFL.IDX PT, R0, R73, RZ, 0x1f ;  /* 0x00001fff49007589 */ /* 0x000ea400000e0000 */
[----:B--2---:R-:W-:Y:S01]  /*00a0*/  R2UR UR8, R0 ;  /* 0x00000000000872ca */ /* 0x004fe200000e0000 */
[----:B-1--4-:R-:W-:-:S14]  /*00b0*/  BRA.U UP0, `(.L_x_0) ;  /* 0x00000001002c7547 */ /* 0x012fdc000b800000 */
[----:B------:R-:W1:Y:S02]  /*00c0*/  LDCU.64 UR6, c[0x0][0x888] ;  /* 0x00011100ff0677ac */ /* 0x000e640008000a00 */
[----:B-1----:R-:W-:-:S04]  /*00d0*/  UISETP.NE.U32.AND UP0, UPT, UR6, URZ, UPT ;  /* 0x000000ff0600728c */ /* 0x002fc8000bf05070 */
[----:B------:R-:W-:-:S09]  /*00e0*/  UISETP.NE.AND.EX UP0, UPT, UR7, URZ, UPT, UP0 ;  /* 0x000000ff0700728c */ /* 0x000fd2000bf05300 */
[----:B------:R-:W-:Y:S05]  /*00f0*/  BRA.U !UP0, `(.L_x_1) ;  /* 0x0000000108107547 */ /* 0x000fea000b800000 */
[----:B------:R-:W1:Y:S02]  /*0100*/  LDC.64 R2, c[0x0][0x888] ;  /* 0x00022200ff027b82 */ /* 0x000e640000000a00 */
[----:B-1----:R1:W5:Y:S01]  /*0110*/  LDG.E R35, desc[UR46][R2.64] ;  /* 0x0000002e02237981 */ /* 0x002362000c1e1900 */
[----:B------:R-:W-:Y:S01]  /*0120*/  HFMA2 R67, -RZ, RZ, 0, 5.9604644775390625e-08 ;  /* 0x00000001ff437431 */ /* 0x000fe200000001ff */
[----:B------:R-:W-:Y:S05]  /*0130*/  BRA `(.L_x_0) ;  /* 0x00000000000c7947 */ /* 0x000fea0003800000 */
.L_x_1:
[----:B------:R-:W1:Y:S01]  /*0140*/  LDCU UR6, c[0x0][0x880] ;  /* 0x00011000ff0677ac */ /* 0x000e620008000800 */
[----:B------:R-:W-:Y:S01]  /*0150*/  HFMA2 R67, -RZ, RZ, 0, 5.9604644775390625e-08 ;  /* 0x00000001ff437431 */ /* 0x000fe200000001ff */
[----:B-1----:R-:W-:-:S07]  /*0160*/  MOV R35, UR6 ;  /* 0x0000000600237c02 */ /* 0x002fce0008000f00 */
.L_x_0:
[----:B------:R-:W2:Y:S02]  /*0170*/  LDCU.64 UR6, c[0x0][0x8b0] ;  /* 0x00011600ff0677ac */ /* 0x000ea40008000a00 */
[----:B--2---:R-:W-:-:S04]  /*0180*/  UISETP.NE.U32.AND UP0, UPT, UR6, URZ, UPT ;  /* 0x000000ff0600728c */ /* 0x004fc8000bf05070 */
[----:B------:R-:W-:-:S09]  /*0190*/  UISETP.NE.AND.EX UP0, UPT, UR7, URZ, UPT, UP0 ;  /* 0x000000ff0700728c */ /* 0x000fd2000bf05300 */
[----:B------:R-:W-:Y:S05]  /*01a0*/  BRA.U UP0, `(.L_x_2) ;  /* 0x0000000100247547 */ /* 0x000fea000b800000 */
[----:B------:R-:W2:Y:S02]  /*01b0*/  LDCU.64 UR6, c[0x0][0x8a8] ;  /* 0x00011500ff0677ac */ /* 0x000ea40008000a00 */
[----:B--2---:R-:W-:-:S04]  /*01c0*/  UISETP.NE.U32.AND UP0, UPT, UR6, URZ, UPT ;  /* 0x000000ff0600728c */ /* 0x004fc8000bf05070 */
[----:B------:R-:W-:-:S09]  /*01d0*/  UISETP.NE.AND.EX UP0, UPT, UR7, URZ, UPT, UP0 ;  /* 0x000000ff0700728c */ /* 0x000fd2000bf05300 */
[----:B------:R-:W-:Y:S05]  /*01e0*/  BRA.U !UP0, `(.L_x_3) ;  /* 0x00000001080c7547 */ /* 0x000fea000b800000 */
[----:B-1----:R-:W1:Y:S02]  /*01f0*/  LDC.64 R2, c[0x0][0x8a8] ;  /* 0x00022a00ff027b82 */ /* 0x002e640000000a00 */
[----:B-1----:R2:W5:Y:S01]  /*0200*/  LDG.E R33, desc[UR46][R2.64] ;  /* 0x0000002e02217981 */ /* 0x002562000c1e1900 */
[----:B------:R-:W-:Y:S05]  /*0210*/  BRA `(.L_x_2) ;  /* 0x0000000000087947 */ /* 0x000fea0003800000 */
.L_x_3:
[----:B------:R-:W2:Y:S02]  /*0220*/  LDCU UR6, c[0x0][0x8a0] ;  /* 0x00011400ff0677ac */ /* 0x000ea40008000800 */
[----:B--2---:R-:W-:Y:S02]  /*0230*/  MOV R33, UR6 ;  /* 0x0000000600217c02 */ /* 0x004fe40008000f00 */
.L_x_2:
[----:B------:R-:W-:Y:S01]  /*0240*/  IMAD.U32 R0, RZ, RZ, UR8 ;  /* 0x00000008ff007e24 */ /* 0x000fe2000f8e00ff */
[----:B------:R-:W-:Y:S04]  /*0250*/  BSSY.RECONVERGENT B0, `(.L_x_4) ;  /* 0x000000c000007945 */ /* 0x000fe80003800200 */
[C---:B------:R-:W-:Y:S02]  /*0260*/  ISETP.NE.OR P1, PT, R0.reuse, 0x1, !P5 ;  /* 0x000000010000780c */ /* 0x040fe40006f25670 */
[----:B------:R-:W-:-:S11]  /*0270*/  ISETP.NE.OR P0, PT, R0, 0x3, !P5 ;  /* 0x000000030000780c */ /* 0x000fd60006f05670 */
[----:B------:R-:W-:Y:S05]  /*0280*/  @P1 BRA `(.L_x_5) ;  /* 0x0000000000201947 */ /* 0x000fea0003800000 */
[----:B------:R-:W3:Y:S02]  /*0290*/  LDCU.64 UR6, c[0x0][0x348] ;  /* 0x00006900ff0677ac */ /* 0x000ee40008000a00 */
[----:B---3--:R-:W-:Y:S02]  /*02a0*/  UIADD3 UR10, UP1, UPT, UR6, 0x80, URZ ;  /* 0x00000080060a7890 */ /* 0x008fe4000ff3e0ff */
[----:B------:R-:W-:Y:S02]  /*02b0*/  UIADD3 UR6, UP0, UPT, UR6, 0x180, URZ ;  /* 0x0000018006067890 */ /* 0x000fe4000ff1e0ff */
[----:B------:R-:W-:Y:S02]  /*02c0*/  UIADD3.X UR11, UPT, UPT, URZ, UR7, URZ, UP1, !UPT ;  /* 0x00000007ff0b7290 */ /* 0x000fe40008ffe4ff */
[----:B------:R-:W-:-:S07]  /*02d0*/  UIADD3.X UR7, UPT, UPT, URZ, UR7, URZ, UP0, !UPT ;  /* 0x00000007ff077290 */ /* 0x000fce00087fe4ff */
[----:B------:R3:W-:Y:S02]  /*02e0*/  UTMACCTL.PF [UR10] ;  /* 0x000000000a0079b9 */ /* 0x0007e40008040000 */
[----:B------:R3:W-:Y:S02]  /*02f0*/  UTMACCTL.PF [UR6] ;  /* 0x00000000060079b9 */ /* 0x0007e40008040000 */
[----:B---3--:R-:W-:Y:S01]  /*0300*/  NOP ;  /* 0x0000000000007918 */ /* 0x008fe20000000000 */
.L_x_5:
[----:B------:R-:W-:Y:S05]  /*0310*/  BSYNC.RECONVERGENT B0 ;  /* 0x0000000000007941 */ /* 0x000fea0003800200 */
.L_x_4:
[----:B------:R-:W-:Y:S04]  /*0320*/  BSSY.RECONVERGENT B0, `(.L_x_6) ;  /* 0x000000a000007945 */ /* 0x000fe80003800200 */
        /* <DEDUP_REMOVED lines=9> */
.L_x_7:
[----:B------:R-:W-:Y:S05]  /*03c0*/  BSYNC.RECONVERGENT B0 ;  /* 0x0000000000007941 */ /* 0x000fea0003800200 */
.L_x_6:
[----:B------:R-:W3:Y:S01]  /*03d0*/  LDCU.64 UR6, c[0x0][0x888] ;  /* 0x00011100ff0677ac */ /* 0x000ee20008000a00 */
[----:B------:R-:W-:Y:S02]  /*03e0*/  UISETP.EQ.U32.AND UP1, UPT, UR4, URZ, UPT ;  /* 0x000000ff0400728c */ /* 0x000fe4000bf22070 */
[----:B------:R-:W-:Y:S02]  /*03f0*/  UPLOP3.LUT UP2, UPT, UPT, UPT, UPT, 0x80, 0x8 ;  /* 0x000000000008789c */ /* 0x000fe40003f4f070 */
[----:B---3--:R-:W-:-:S04]  /*0400*/  UISETP.NE.U32.AND UP0, UPT, UR6, URZ, UPT ;  /* 0x000000ff0600728c */ /* 0x008fc8000bf05070 */
[----:B------:R-:W-:-:S04]  /*0410*/  UISETP.NE.AND.EX UP0, UPT, UR7, URZ, UPT, UP0 ;  /* 0x000000ff0700728c */ /* 0x000fc8000bf05300 */
[----:B------:R-:W-:-:S04]  /*0420*/  UISETP.EQ.OR.EX UP3, UPT, UR5, URZ, !UP0, UP1 ;  /* 0x000000ff0500728c */ /* 0x000fc8000c762710 */
[----:B------:R-:W-:-:S05]  /*0430*/  UP2UR UR53, UPR, URZ, 0x8 ;  /* 0x00000008ff357883 */ /* 0x000fca0008000000 */
[----:B------:R-:W-:Y:S07]  /*0440*/  BRA.U !UP3, `(.L_x_8) ;  /* 0x000000010b207547 */ /* 0x000fee000b800000 */
[----:B------:R-:W-:Y:S01]  /*0450*/  UISETP.NE.U32.AND UP2, UPT, UR4, URZ, UPT ;  /* 0x000000ff0400728c */ /* 0x000fe2000bf45070 */
[----:B-----5:R-:W-:Y:S01]  /*0460*/  FSETP.NEU.AND P0, PT, R35, RZ, PT ;  /* 0x000000ff2300720b */ /* 0x020fe20003f0d000 */
[----:B------:R-:W-:Y:S02]  /*0470*/  USEL UR4, URZ, 0xffffffff, UP0 ;  /* 0xffffffffff047887 */ /* 0x000fe40008000000 */
[----:B------:R-:W-:-:S10]  /*0480*/  UISETP.NE.AND.EX UP2, UPT, UR5, URZ, UPT, UP2 ;  /* 0x000000ff0500728c */ /* 0x000fd4000bf45320 */
[----:B------:R-:W-:Y:S01]  /*0490*/  VOTEU.ANY UP1, P0 ;  /* 0x0000000000ff7886 */ /* 0x000fe20000020100 */
[----:B------:R-:W-:-:S04]  /*04a0*/  @!UP2 USEL UR4, URZ, 0xffffffff, UP1 ;  /* 0xffffffffff04a887 */ /* 0x000fc80008800000 */
[----:B------:R-:W-:-:S04]  /*04b0*/  ULOP3.LUT UR4, UR4, 0x1, URZ, 0xc0, !UPT ;  /* 0x0000000104047892 */ /* 0x000fc8000f8ec0ff */
[----:B------:R-:W-:-:S11]  /*04c0*/  UISETP.NE.U32.AND UP2, UPT, UR4, 0x1, UPT ;  /* 0x000000010400788c */ /* 0x000fd6000bf45070 */
.L_x_8:
[----:B-12---:R-:W1:Y:S01]  /*04d0*/  SHFL.IDX PT, R2, R73, RZ, 0x1f ;  /* 0x00001fff49027589 */ /* 0x006e6200000e0000 */
[----:B------:R-:W-:-:S04]  /*04e0*/  UISETP.NE.AND UP1, UPT, UR8, 0x2, UPT ;  /* 0x000000020800788c */ /* 0x000fc8000bf25270 */
[----:B------:R-:W-:Y:S01]  /*04f0*/  USEL UR6, URZ, 0x1, UP1 ;  /* 0x00000001ff067887 */ /* 0x000fe20008800000 */
[----:B-1----:R-:W-:-:S13]  /*0500*/  ISETP.NE.AND P0, PT, R2, RZ, PT ;  /* 0x000000ff0200720c */ /* 0x002fda0003f05270 */
[----:B------:R-:W-:Y:S05]  /*0510*/  @P0 BRA `(.L_x_9) ;  /* 0x0000000000500947 */ /* 0x000fea0003800000 */
[----:B------:R-:W1:Y:S01]  /*0520*/  S2UR UR5, SR_CgaCtaId ;  /* 0x00000000000579c3 */ /* 0x000e620000008800 */
[----:B------:R-:W-:Y:S01]  /*0530*/  UMOV UR7, 0x400 ;  /* 0x0000040000077882 */ /* 0x000fe20000000000 */
[----:B------:R-:W-:Y:S01]  /*0540*/  UMOV UR4, 0x1 ;  /* 0x0000000100047882 */ /* 0x000fe20000000000 */
[----:B------:R-:W-:Y:S01]  /*0550*/  ELECT P0, URZ, PT ;  /* 0x0000000000ff782f */ /* 0x000fe20003800000 */
[----:B------:R-:W-:-:S04]  /*0560*/  UIADD3 UR10, UPT, UPT, -UR4, 0x100000, URZ ;  /* 0x00100000040a7890 */ /* 0x000fc8000fffe1ff */
[----:B------:R-:W-:Y:S02]  /*0570*/  USHF.L.U32 UR11, UR10, 0xb, URZ ;  /* 0x0000000b0a0b7899 */ /* 0x000fe400080006ff */
[----:B------:R-:W-:Y:S02]  /*0580*/  USHF.L.U32 UR10, UR10, 0x1, URZ ;  /* 0x000000010a0a7899 */ /* 0x000fe400080006ff */
[----:B-1----:R-:W-:Y:S01]  /*0590*/  ULEA UR5, UR5, UR7, 0x18 ;  /* 0x0000000705057291 */ /* 0x002fe2000f8ec0ff */
[----:B------:R-:W1:Y:S11]  /*05a0*/  FENCE.VIEW.ASYNC.S ;  /* 0x00000000000073c6 */ /* 0x000e760000000000 */
[----:B-1----:R1:W2:Y:S01]  /*05b0*/  SYNCS.EXCH.64 URZ, [UR5], UR10 ;  /* 0x0000000a05ff75b2 */ /* 0x0022a20008000100 */
[----:B------:R1:W3:Y:S01]  /*05c0*/  SYNCS.EXCH.64 URZ, [UR5+0x28], UR10 ;  /* 0x0000280a05ff75b2 */ /* 0x0002e20008000100 */
[----:B------:R1:W4:Y:S01]  /*05d0*/  SYNCS.EXCH.64 URZ, [UR5+0x8], UR10 ;  /* 0x0000080a05ff75b2 */ /* 0x0003220008000100 */
[----:B------:R1:W1:Y:S01]  /*05e0*/  SYNCS.EXCH.64 URZ, [UR5+0x30], UR10 ;  /* 0x0000300a05ff75b2 */ /* 0x0002620008000100 */
[----:B------:R1:W1:Y:S01]  /*05f0*/  SYNCS.EXCH.64 URZ, [UR5+0x10], UR10 ;  /* 0x0000100a05ff75b2 */ /* 0x0002620008000100 */
[----:B------:R1:W1:Y:S01]  /*0600*/  SYNCS.EXCH.64 URZ, [UR5+0x38], UR10 ;  /* 0x0000380a05ff75b2 */ /* 0x0002620008000100 */
[----:B------:R1:W1:Y:S01]  /*0610*/  SYNCS.EXCH.64 URZ, [UR5+0x18], UR10 ;  /* 0x0000180a05ff75b2 */ /* 0x0002620008000100 */
[----:B------:R1:W1:Y:S01]  /*0620*/  SYNCS.EXCH.64 URZ, [UR5+0x40], UR10 ;  /* 0x0000400a05ff75b2 */ /* 0x0002620008000100 */
[----:B------:R1:W1:Y:S01]  /*0630*/  SYNCS.EXCH.64 URZ, [UR5+0x20], UR10 ;  /* 0x0000200a05ff75b2 */ /* 0x0002620008000100 */
[----:B------:R1:W1:Y:S01]  /*0640*/  SYNCS.EXCH.64 URZ, [UR5+0x48], UR10 ;  /* 0x0000480a05ff75b2 */ /* 0x0002620008000100 */
[----:B------:R-:W-:Y:S01]  /*0650*/  NOP ;  /* 0x0000000000007918 */ /* 0x000fe20000000000 */
.L_x_9:
[----:B------:R-:W2:Y:S01]  /*0660*/  SHFL.IDX PT, R2, R73, RZ, 0x1f ;  /* 0x00001fff49027589 */ /* 0x000ea200000e0000 */
[----:B------:R-:W-:Y:S01]  /*0670*/  NOP ;  /* 0x0000000000007918 */ /* 0x000fe20000000000 */
[----:B--2---:R-:W-:-:S13]  /*0680*/  ISETP.NE.AND P0, PT, R2, 0x1, PT ;  /* 0x000000010200780c */ /* 0x004fda0003f05270 */
[----:B------:R-:W-:Y:S05]  /*0690*/  @P0 BRA `(.L_x_10) ;  /* 0x0000000000500947 */ /* 0x000fea0003800000 */
[----:B------:R-:W2:Y:S01]  /*06a0*/  S2UR UR7, SR_CgaCtaId ;  /* 0x00000000000779c3 */ /* 0x000ea20000008800 */
[----:B------:R-:W-:Y:S01]  /*06b0*/  UMOV UR9, 0x400 ;  /* 0x0000040000097882 */ /* 0x000fe20000000000 */
[----:B-1----:R-:W-:Y:S01]  /*06c0*/  UMOV UR5, 0x20 ;  /* 0x0000002000057882 */ /* 0x002fe20000000000 */
[----:B------:R-:W-:Y:S01]  /*06d0*/  UMOV UR4, 0x80 ;  /* 0x0000008000047882 */ /* 0x000fe20000000000 */
[----:B------:R-:W-:-:S04]  /*06e0*/  UIADD3 UR10, UPT, UPT, -UR5, 0x100000, URZ ;  /* 0x00100000050a7890 */ /* 0x000fc8000fffe1ff */
[----:B------:R-:W-:Y:S02]  /*06f0*/  USHF.L.U32 UR11, UR10, 0xb, URZ ;  /* 0x0000000b0a0b7899 */ /* 0x000fe400080006ff */
[----:B------:R-:W-:Y:S02]  /*0700*/  USHF.L.U32 UR10, UR10, 0x1, URZ ;  /* 0x000000010a0a7899 */ /* 0x000fe400080006ff */
[----:B------:R-:W-:-:S04]  /*0710*/  UIADD3 UR4, UPT, UPT, -UR4, 0x100000, URZ ;  /* 0x0010000004047890 */ /* 0x000fc8000fffe1ff */
[----:B------:R-:W-:Y:S02]  /*0720*/  USHF.L.U32 UR5, UR4, 0xb, URZ ;  /* 0x0000000b04057899 */ /* 0x000fe400080006ff */
[----:B------:R-:W-:Y:S01]  /*0730*/  USHF.L.U32 UR4, UR4, 0x1, URZ ;  /* 0x0000000104047899 */ /* 0x000fe200080006ff */
[----:B------:R-:W-:Y:S01]  /*0740*/  ELECT P0, URZ, PT ;  /* 0x0000000000ff782f */ /* 0x000fe20003800000 */
[----:B--2---:R-:W-:Y:S01]  /*0750*/  ULEA UR7, UR7, UR9, 0x18 ;  /* 0x0000000907077291 */ /* 0x004fe2000f8ec0ff */
[----:B------:R-:W1:Y:S11]  /*0760*/  FENCE.VIEW.ASYNC.S ;  /* 0x00000000000073c6 */ /* 0x000e760000000000 */
[----:B-1----:R2:W1:Y:S01]  /*0770*/  SYNCS.EXCH.64 URZ, [UR7+0x50], UR10 ;  /* 0x0000500a07ff75b2 */ /* 0x0024620008000100 */
[----:B------:R2:W1:Y:S01]  /*0780*/  SYNCS.EXCH.64 URZ, [UR7+0x68], UR4 ;  /* 0x0000680407ff75b2 */ /* 0x0004620008000100 */
[----:B------:R2:W1:Y:S01]  /*0790*/  SYNCS.EXCH.64 URZ, [UR7+0x58], UR10 ;  /* 0x0000580a07ff75b2 */ /* 0x0004620008000100 */
[----:B------:R2:W1:Y:S01]  /*07a0*/  SYNCS.EXCH.64 URZ, [UR7+0x70], UR4 ;  /* 0x0000700407ff75b2 */ /* 0x0004620008000100 */
[----:B------:R2:W1:Y:S01]  /*07b0*/  SYNCS.EXCH.64 URZ, [UR7+0x60], UR10 ;  /* 0x0000600a07ff75b2 */ /* 0x0004620008000100 */
[----:B------:R2:W1:Y:S02]  /*07c0*/  SYNCS.EXCH.64 URZ, [UR7+0x78], UR4 ;  /* 0x0000780407ff75b2 */ /* 0x0004640008000100 */
[----:B--2---:R-:W-:Y:S01]  /*07d0*/  NOP ;  /* 0x0000000000007918 */ /* 0x004fe20000000000 */
.L_x_10:
[----:B------:R-:W2:Y:S01]  /*07e0*/  SHFL.IDX PT, R2, R73, RZ, 0x1f ;  /* 0x00001fff49027589 */ /* 0x000ea200000e0000 */
[----:B------:R-:W-:Y:S01]  /*07f0*/  NOP ;  /* 0x0000000000007918 */ /* 0x000fe20000000000 */
[----:B--2---:R-:W-:-:S13]  /*0800*/  ISETP.NE.AND P0, PT, R2, 0x3, PT ;  /* 0x000000030200780c */ /* 0x004fda0003f05270 */
[----:B------:R-:W-:Y:S05]  /*0810*/  @P0 BRA `(.L_x_11) ;  /* 0x0000000000300947 */ /* 0x000fea0003800000 */
[----:B-1----:R-:W1:Y:S01]  /*0820*/  S2UR UR5, SR_CgaCtaId ;  /* 0x00000000000579c3 */ /* 0x002e620000008800 */
        /* <DEDUP_REMOVED lines=8> */
[----:B-1----:R2:W1:Y:S01]  /*08b0*/  SYNCS.EXCH.64 URZ, [UR5+0x80], UR10 ;  /* 0x0000800a05ff75b2 */ /* 0x0024620008000100 */
[----:B------:R2:W1:Y:S02]  /*08c0*/  SYNCS.EXCH.64 URZ, [UR5+0x88], UR10 ;  /* 0x0000880a05ff75b2 */ /* 0x0004640008000100 */
[----:B--2---:R-:W-:Y:S01]  /*08d0*/  NOP ;  /* 0x0000000000007918 */ /* 0x004fe20000000000 */
.L_x_11:
[----:B------:R-:W2:Y:S01]  /*08e0*/  SHFL.IDX PT, R2, R73, RZ, 0x1f ;  /* 0x00001fff49027589 */ /* 0x000ea200000e0000 */
[----:B------:R-:W-:Y:S01]  /*08f0*/  NOP ;  /* 0x0000000000007918 */ /* 0x000fe20000000000 */
[----:B--2---:R-:W-:-:S13]  /*0900*/  ISETP.NE.AND P0, PT, R2, 0x4, PT ;  /* 0x000000040200780c */ /* 0x004fda0003f05270 */
[----:B------:R-:W-:Y:S05]  /*0910*/  @P0 BRA `(.L_x_12) ;  /* 0x00000000004c0947 */ /* 0x000fea0003800000 */
[----:B-1----:R-:W1:Y:S01]  /*0920*/  S2UR UR5, SR_CgaCtaId ;  /* 0x00000000000579c3 */ /* 0x002e620000008800 */
[----:B------:R-:W-:Y:S01]  /*0930*/  UMOV UR9, 0x100 ;  /* 0x0000010000097882 */ /* 0x000fe20000000000 */
[----:B------:R-:W-:Y:S01]  /*0940*/  UMOV UR7, 0x400 ;  /* 0x0000040000077882 */ /* 0x000fe20000000000 */
[----:B------:R-:W-:Y:S01]  /*0950*/  USEL UR9, UR9, 0xe0, UP2 ;  /* 0x000000e009097887 */ /* 0x000fe20009000000 */
[----:B------:R-:W-:Y:S01]  /*0960*/  UMOV UR4, 0x1 ;  /* 0x0000000100047882 */ /* 0x000fe20000000000 */
[----:B------:R-:W-:Y:S01]  /*0970*/  ELECT P0, URZ, PT ;  /* 0x0000000000ff782f */ /* 0x000fe20003800000 */
[----:B------:R-:W-:-:S04]  /*0980*/  UIADD3 UR10, UPT, UPT, -UR4, 0x100000, URZ ;  /* 0x00100000040a7890 */ /* 0x000fc8000fffe1ff */
[----:B------:R-:W-:Y:S02]  /*0990*/  USHF.L.U32 UR11, UR10, 0xb, URZ ;  /* 0x0000000b0a0b7899 */ /* 0x000fe400080006ff */
[----:B------:R-:W-:Y:S02]  /*09a0*/  USHF.L.U32 UR10, UR10, 0x1, URZ ;  /* 0x000000010a0a7899 */ /* 0x000fe400080006ff */
[----:B------:R-:W-:-:S04]  /*09b0*/  UIADD3 UR12, UPT, UPT, -UR9, 0x100000, URZ ;  /* 0x00100000090c7890 */ /* 0x000fc8000fffe1ff */
[----:B------:R-:W-:Y:S02]  /*09c0*/  USHF.L.U32 UR13, UR12, 0xb, URZ ;  /* 0x0000000b0c0d7899 */ /* 0x000fe400080006ff */
[----:B------:R-:W-:Y:S02]  /*09d0*/  USHF.L.U32 UR12, UR12, 0x1, URZ ;  /* 0x000000010c0c7899 */ /* 0x000fe400080006ff */
[----:B-1----:R-:W-:Y:S01]  /*09e0*/  ULEA UR5, UR5, UR7, 0x18 ;  /* 0x0000000705057291 */ /* 0x002fe2000f8ec0ff */
[----:B------:R-:W1:Y:S11]  /*09f0*/  FENCE.VIEW.ASYNC.S ;  /* 0x00000000000073c6 */ /* 0x000e760000000000 */
[----:B-1----:R2:W1:Y:S01]  /*0a00*/  SYNCS.EXCH.64 URZ, [UR5+0x90], UR10 ;  /* 0x0000900a05ff75b2 */ /* 0x0024620008000100 */
[----:B------:R2:W1:Y:S01]  /*0a10*/  SYNCS.EXCH.64 URZ, [UR5+0xa0], UR12 ;  /* 0x0000a00c05ff75b2 */ /* 0x0004620008000100 */
[----:B------:R2:W1:Y:S01]  /*0a20*/  SYNCS.EXCH.64 URZ, [UR5+0x98], UR10 ;  /* 0x0000980a05ff75b2 */ /* 0x0004620008000100 */
[----:B------:R2:W1:Y:S02]  /*0a30*/  SYNCS.EXCH.64 URZ, [UR5+0xa8], UR12 ;  /* 0x0000a80c05ff75b2 */ /* 0x0004640008000100 */
[----:B--2---:R-:W-:Y:S01]  /*0a40*/  NOP ;  /* 0x0000000000007918 */ /* 0x004fe20000000000 */
.L_x_12:
        /* <DEDUP_REMOVED lines=22> */
[----:B------:R2:W1:Y:S01]  /*0bb0*/  SYNCS.EXCH.64 URZ, [UR7+0xe0], UR4 ;  /* 0x0000e00407ff75b2 */ /* 0x0004620008000100 */
[----:B------:R2:W1:Y:S01]  /*0bc0*/  SYNCS.EXCH.64 URZ, [UR7+0xc8], UR10 ;  /* 0x0000c80a07ff75b2 */ /* 0x0004620008000100 */
[----:B------:R2:W1:Y:S02]  /*0bd0*/  SYNCS.EXCH.64 URZ, [UR7+0xe8], UR4 ;  /* 0x0000e80407ff75b2 */ /* 0x0004640008000100 */
[----:B--2---:R-:W-:Y:S01]  /*0be0*/  NOP ;  /* 0x0000000000007918 */ /* 0x004fe20000000000 */
.L_x_13:
        /* <DEDUP_REMOVED lines=18> */
.L_x_14:
[----:B-1----:R-:W1:Y:S01]  /*0d10*/  S2UR UR5, SR_CTAID.X ;  /* 0x00000000000579c3 */ /* 0x002e620000002500 */
[----:B------:R-:W-:-:S05]  /*0d20*/  CS2R.32 R68, SR_CgaSize ;  /* 0x0000000000447805 */ /* 0x000fca0000008a00 */
[----:B------:R-:W-:-:S05]  /*0d30*/  IMAD R68, R68, -0xa0, RZ ;  /* 0xffffff6044447824 */ /* 0x000fca00078e02ff */
[----:B------:R-:W-:-:S14]  /*0d40*/  R2UR UR9, R68 ;  /* 0x00000000440972ca */ /* 0x000fdc00000e0000 */
[----:B------:R-:W2:Y:S01]  /*0d50*/  LDCU UR9, c[0x0][UR9+0x2b0] ;  /* 0x00005600090977ac */ /* 0x000ea20008000800 */
[----:B------:R-:W-:Y:S01]  /*0d60*/  NOP ;  /* 0x0000000000007918 */ /* 0x000fe20000000000 */
[----:B------:R-:W-:-:S05]  /*0d70*/  CS2R.32 R68, SR_CgaSize ;  /* 0x0000000000447805 */ /* 0x000fca0000008a00 */
[----:B------:R-:W-:-:S05]  /*0d80*/  IMAD R68, R68, -0xa0, RZ ;  /* 0xffffff6044447824 */ /* 0x000fca00078e02ff */
[----:B------:R-:W-:-:S14]  /*0d90*/  R2UR UR7, R68 ;  /* 0x00000000440772ca */ /* 0x000fdc00000e0000 */
[----:B------:R-:W3:Y:S01]  /*0da0*/  LDCU UR7, c[0x0][UR7+0x2b4] ;  /* 0x00005680070777ac */ /* 0x000ee20008000800 */
[----:B------:R-:W4:Y:S08]  /*0db0*/  S2UR UR4, SR_CTAID.Y ;  /* 0x00000000000479c3 */ /* 0x000f300000002600 */
[----:B------:R-:W3:Y:S01]  /*0dc0*/  LDC R9, c[0x0][0xb24] ;  /* 0x0002c900ff097b82 */ /* 0x000ee20000000800 */
[----:B-1----:R-:W-:-:S02]  /*0dd0*/  I2FP.F32.U32 R4, UR5 ;  /* 0x0000000500047c45 */ /* 0x002fc40008201000 */
[----:B------:R-:W-:-:S05]  /*0de0*/  CS2R.32 R5, SR_CgaSize ;  /* 0x0000000000057805 */ /* 0x000fca0000008a00 */
[----:B------:R-:W-:-:S06]  /*0df0*/  IMAD R5, R5, -0xa0, RZ ;  /* 0xffffff6005057824 */ /* 0x000fcc00078e02ff */
[----:B------:R-:W1:Y:S01]  /*0e00*/  LDC R5, c[0x0][R5+0x2a0] ;  /* 0x0000a80005057b82 */ /* 0x000e620000000800 */
[----:B------:R-:W-:Y:S01]  /*0e10*/  MOV R21, UR5 ;  /* 0x0000000500157c02 */ /* 0x000fe20008000f00 */
[----:B--2---:R-:W-:Y:S01]  /*0e20*/  FMUL R4, R4, UR9 ;  /* 0x0000000904047c20 */ /* 0x004fe20008400000 */
[----:B----4-:R-:W-:Y:S02]  /*0e30*/  I2FP.F32.U32 R2, UR4 ;  /* 0x0000000400027c45 */ /* 0x010fe40008201000 */
[----:B------:R-:W-:-:S05]  /*0e40*/  CS2R.32 R3, SR_CgaSize ;  /* 0x0000000000037805 */ /* 0x000fca0000008a00 */
[----:B------:R-:W-:-:S06]  /*0e50*/  IMAD R3, R3, -0xa0, RZ ;  /* 0xffffff6003037824 */ /* 0x000fcc00078e02ff */
[----:B------:R-:W2:Y:S01]  /*0e60*/  LDC R3, c[0x0][R3+0x2a4] ;  /* 0x0000a90003037b82 */ /* 0x000ea20000000800 */
[----:B------:R-:W4:Y:S01]  /*0e70*/  F2I.U32.TRUNC.NTZ R68, R4 ;  /* 0x0000000400447305 */ /* 0x000f22000020f000 */
[----:B------:R-:W-:Y:S01]  /*0e80*/  MOV R20, UR4 ;  /* 0x0000000400147c02 */ /* 0x000fe20008000f00 */
[----:B---3--:R-:W-:-:S05]  /*0e90*/  FMUL R2, R2, UR7 ;  /* 0x0000000702027c20 */ /* 0x008fca0008400000 */
[----:B------:R-:W-:Y:S01]  /*0ea0*/  BAR.SYNC.DEFER_BLOCKING 0x0 ;  /* 0x0000000000007b1d */ /* 0x000fe20000010000 */
[----:B------:R-:W-:-:S05]  /*0eb0*/  ISETP.GE.AND P0, PT, R9, 0x1, PT ;  /* 0x000000010900780c */ /* 0x000fca0003f06270 */
[----:B------:R-:W3:Y:S02]  /*0ec0*/  F2I.U32.TRUNC.NTZ R66, R2 ;  /* 0x0000000200427305 */ /* 0x000ee4000020f000 */
[----:B------:R-:W2:Y:S01]  /*0ed0*/  S2UR UR36, SR_CTAID.Z ;  /* 0x00000000002479c3 */ /* 0x000ea20000002700 */
[----:B----4-:R-:W-:-:S05]  /*0ee0*/  IADD3 R68, PT, PT, -R68, RZ, RZ ;  /* 0x000000ff44447210 */ /* 0x010fca0007ffe1ff */
[----:B-1----:R-:W-:Y:S01]  /*0ef0*/  IMAD R68, R5, R68, UR5 ;  /* 0x0000000505447e24 */ /* 0x002fe2000f8e0244 */
[----:B---3--:R-:W-:-:S05]  /*0f00*/  IADD3 R66, PT, PT, -R66, RZ, RZ ;  /* 0x000000ff42427210 */ /* 0x008fca0007ffe1ff */
[----:B--2---:R-:W-:Y:S01]  /*0f10*/  IMAD R66, R3, R66, UR4 ;  /* 0x0000000403427e24 */ /* 0x004fe2000f8e0242 */
[----:B------:R-:W-:Y:S06]  /*0f20*/  @!P0 BRA `(.L_x_15) ;  /* 0x0000000000b88947 */ /* 0x000fec0003800000 */
[----:B------:R-:W1:Y:S01]  /*0f30*/  LDC.64 R4, c[0x0][0xb18] ;  /* 0x0002c600ff047b82 */ /* 0x000e620000000a00 */
[----:B------:R-:W-:-:S07]  /*0f40*/  ISETP.NE.AND P0, PT, R9, 0x1, PT ;  /* 0x000000010900780c */ /* 0x000fce0003f05270 */
[----:B------:R-:W2:Y:S08]  /*0f50*/  LDC R10, c[0x0][0xb0c] ;  /* 0x0002c300ff0a7b82 */ /* 0x000eb00000000800 */
[----:B------:R-:W3:Y:S08]  /*0f60*/  LDC R11, c[0x0][0x370] ;  /* 0x0000dc00ff0b7b82 */ /* 0x000ef00000000800 */
[----:B------:R-:W4:Y:S01]  /*0f70*/  LDC R12, c[0x0][0x374] ;  /* 0x0000dd00ff0c7b82 */ /* 0x000f220000000800 */
[----:B-1----:R-:W-:-:S07]  /*0f80*/  ISETP.NE.AND P1, PT, R4, 0x1, PT ;  /* 0x000000010400780c */ /* 0x002fce0003f25270 */
[----:B------:R-:W3:Y:S01]  /*0f90*/  LDC.64 R6, c[0x0][0xb10] ;  /* 0x0002c400ff067b82 */ /* 0x000ee20000000a00 */
[----:B--2---:R-:W-:-:S07]  /*0fa0*/  ISETP.NE.AND P2, PT, R10, 0x1, PT ;  /* 0x000000010a00780c */ /* 0x004fce0003f45270 */
[----:B------:R-:W1:Y:S08]  /*0fb0*/  LDC R8, c[0x0][0xb20] ;  /* 0x0002c800ff087b82 */ /* 0x000e700000000800 */
[----:B------:R-:W2:Y:S01]  /*0fc0*/  LDC.64 R2, c[0x0][0xb28] ;  /* 0x0002ca00ff027b82 */ /* 0x000ea20000000a00 */
[----:B----4-:R-:W-:-:S04]  /*0fd0*/  IMAD.HI.U32 R13, R12, R5, RZ ;  /* 0x000000050c0d7227 */ /* 0x010fc800078e00ff */
[----:B------:R-:W-:-:S04]  /*0fe0*/  IMAD.HI.U32 R5, R20, R5, RZ ;  /* 0x0000000514057227 */ /* 0x000fc800078e00ff */
[----:B---3--:R-:W-:-:S04]  /*0ff0*/  IMAD.HI.U32 R14, R11, R6, RZ ;  /* 0x000000060b0e7227 */ /* 0x008fc800078e00ff */
[C---:B------:R-:W-:Y:S01]  /*1000*/  IMAD.HI.U32 R16, R21.reuse, R6, RZ ;  /* 0x0000000615107227 */ /* 0x040fe200078e00ff */
[-C--:B------:R-:W-:Y:S02]  /*1010*/  @P2 SHF.R.U32.HI R11, RZ, R7.reuse, R14 ;  /* 0x00000007ff0b2219 */ /* 0x080fe4000001160e */
[-C--:B-1----:R-:W-:Y:S02]  /*1020*/  @P1 SHF.R.U32.HI R12, RZ, R8.reuse, R13 ;  /* 0x00000008ff0c1219 */ /* 0x082fe4000001160d */
[----:B------:R-:W-:Y:S02]  /*1030*/  SHF.R.U32.HI R5, RZ, R8, R5 ;  /* 0x00000008ff057219 */ /* 0x000fe40000011605 */
[----:B------:R-:W-:Y:S02]  /*1040*/  SHF.R.U32.HI R16, RZ, R7, R16 ;  /* 0x00000007ff107219 */ /* 0x000fe40000011610 */
[----:B------:R-:W-:Y:S01]  /*1050*/  SEL R5, R20, R5, !P1 ;  /* 0x0000000514057207 */ /* 0x000fe20004800000 */
[----:B--2---:R-:W-:Y:S01]  /*1060*/  IMAD.HI.U32 R14, R12, R2, RZ ;  /* 0x000000020c0e7227 */ /* 0x004fe200078e00ff */
[----:B------:R-:W-:-:S02]  /*1070*/  SEL R7, R21, R16, !P2 ;  /* 0x0000001015077207 */ /* 0x000fc40005000000 */
[----:B------:R-:W-:Y:S01]  /*1080*/  IADD3 R13, PT, PT, -R5, RZ, RZ ;  /* 0x000000ff050d7210 */ /* 0x000fe20007ffe1ff */
[----:B------:R-:W-:Y:S01]  /*1090*/  IMAD.HI.U32 R6, R11, R2, RZ ;  /* 0x000000020b067227 */ /* 0x000fe200078e00ff */
[----:B------:R-:W-:-:S03]  /*10a0*/  @P0 SHF.R.U32.HI R12, RZ, R3, R14 ;  /* 0x00000003ff0c0219 */ /* 0x000fc6000001160e */
[----:B------:R-:W-:Y:S01]  /*10b0*/  IMAD R13, R4, R13, R20 ;  /* 0x0000000d040d7224 */ /* 0x000fe200078e0214 */
[----:B------:R-:W-:Y:S01]  /*10c0*/  @P0 SHF.R.U32.HI R11, RZ, R3, R6 ;  /* 0x00000003ff0b0219 */ /* 0x000fe20000011606 */
[----:B------:R-:W-:-:S04]  /*10d0*/  IMAD R12, R12, R9, RZ ;  /* 0x000000090c0c7224 */ /* 0x000fc800078e02ff */
[----:B------:R-:W-:Y:S01]  /*10e0*/  IMAD R6, R11, R9, RZ ;  /* 0x000000090b067224 */ /* 0x000fe200078e02ff */
[----:B------:R-:W-:-:S04]  /*10f0*/  ISETP.GE.AND P1, PT, R5, R12, PT ;  /* 0x0000000c0500720c */ /* 0x000fc80003f26270 */
[----:B------:R-:W-:Y:S01]  /*1100*/  ISETP.GE.OR P1, PT, R7, R6, P1 ;  /* 0x000000060700720c */ /* 0x000fe20000f26670 */
[----:B------:R-:W-:-:S05]  /*1110*/  IMAD.HI.U32 R6, R5, R2, RZ ;  /* 0x0000000205067227 */ /* 0x000fca00078e00ff */
[----:B------:R-:W-:-:S04]  /*1120*/  SHF.R.U32.HI R6, RZ, R3, R6 ;  /* 0x00000003ff067219 */ /* 0x000fc80000011606 */
[----:B------:R-:W-:-:S03]  /*1130*/  SEL R6, R5, R6, !P0 ;  /* 0x0000000605067207 */ /* 0x000fc60004000000 */
[----:B------:R-:W-:Y:S01]  /*1140*/  @!P1 IMAD.HI.U32 R8, R7, R2, RZ ;  /* 0x0000000207089227 */ /* 0x000fe200078e00ff */
[----:B------:R-:W-:-:S04]  /*1150*/  IADD3 R2, PT, PT, -R6, RZ, RZ ;  /* 0x000000ff06027210 */ /* 0x000fc80007ffe1ff */
[----:B------:R-:W-:Y:S01]  /*1160*/  @!P1 SHF.R.U32.HI R8, RZ, R3, R8 ;  /* 0x00000003ff089219 */ /* 0x000fe20000011608 */
[----:B------:R-:W-:-:S03]  /*1170*/  IMAD R2, R9, R2, R5 ;  /* 0x0000000209027224 */ /* 0x000fc600078e0205 */
[----:B------:R-:W-:-:S05]  /*1180*/  @!P1 SEL R3, R7, R8, !P0 ;  /* 0x0000000807039207 */ /* 0x000fca0004000000 */
[--C-:B------:R-:W-:Y:S02]  /*1190*/  @!P1 IMAD.IADD R6, R6, 0x1, -R3.reuse ;  /* 0x0000000106069824 */ /* 0x100fe400078e0a03 */
[----:B------:R-:W-:Y:S01]  /*11a0*/  @!P1 IMAD R3, R2, R11, R3 ;  /* 0x0000000b02039224 */ /* 0x000fe200078e0203 */
[----:B------:R-:W-:Y:S01]  /*11b0*/  IADD3 R2, PT, PT, -R7, RZ, RZ ;  /* 0x000000ff07027210 */ /* 0x000fe20007ffe1ff */
[----:B------:R-:W-:Y:S02]  /*11c0*/  @!P1 IMAD R5, R6, R9, R7 ;  /* 0x0000000906059224 */ /* 0x000fe400078e0207 */
[----:B------:R-:W-:Y:S02]  /*11d0*/  @!P1 IMAD.MOV.U32 R7, RZ, RZ, R3 ;  /* 0x000000ffff079224 */ /* 0x000fe400078e0003 */
[----:B------:R-:W-:Y:S02]  /*11e0*/  IMAD R2, R10, R2, R21 ;  /* 0x000000020a027224 */ /* 0x000fe400078e0215 */
[----:B------:R-:W-:-:S02]  /*11f0*/  IMAD R20, R5, R4, R13 ;  /* 0x0000000405147224 */ /* 0x000fc400078e020d */
[----:B------:R-:W-:Y:S02]  /*1200*/  IMAD R21, R7, R10, R2 ;  /* 0x0000000a07157224 */ /* 0x000fe400078e0202 */
.L_x_15:
[----:B------:R-:W1:Y:S01]  /*1210*/  LDCU UR4, c[0x0][0xb30] ;  /* 0x00016600ff0477ac */ /* 0x000e620008000800 */
[----:B------:R-:W2:Y:S08]  /*1220*/  S2UR UR37, SR_CgaCtaId ;  /* 0x00000000002579c3 */ /* 0x000eb00000008800 */
[----:B------:R-:W3:Y:S01]  /*1230*/  LDC R26, c[0x0][0xb24] ;  /* 0x0002c900ff1a7b82 */ /* 0x000ee20000000800 */
[----:B-1----:R-:W-:-:S09]  /*1240*/  UISETP.NE.AND UP1, UPT, UR4, 0x1, UPT ;  /* 0x000000010400788c */ /* 0x002fd2000bf25270 */
[----:B--2---:R-:W-:Y:S05]  /*1250*/  BRA.U UP1, `(.L_x_16) ;  /* 0x0000000101407547 */ /* 0x004fea000b800000 */
[----:B------:R-:W1:Y:S08]  /*1260*/  LDC.64 R4, c[0x0][0xb10] ;  /* 0x0002c400ff047b82 */ /* 0x000e700000000a00 */
[----:B------:R-:W2:Y:S08]  /*1270*/  LDC.64 R2, c[0x0][0xb18] ;  /* 0x0002c600ff027b82 */ /* 0x000eb00000000a00 */
[----:B------:R-:W4:Y:S08]  /*1280*/  LDC R6, c[0x0][0xb20] ;  /* 0x0002c800ff067b82 */ /* 0x000f300000000800 */
[----:B------:R-:W3:Y:S01]  /*1290*/  LDC R8, c[0x0][0xb0c] ;  /* 0x0002c300ff087b82 */ /* 0x000ee20000000800 */
[----:B-1----:R-:W-:-:S05]  /*12a0*/  IMAD.HI.U32 R4, R21, R4, RZ ;  /* 0x0000000415047227 */ /* 0x002fca00078e00ff */
[----:B------:R-:W-:Y:S01]  /*12b0*/  SHF.R.U32.HI R4, RZ, R5, R4 ;  /* 0x00000005ff047219 */ /* 0x000fe20000011604 */
[----:B--2---:R-:W-:Y:S01]  /*12c0*/  IMAD.HI.U32 R3, R20, R3, RZ ;  /* 0x0000000314037227 */ /* 0x004fe200078e00ff */
[----:B------:R-:W-:-:S04]  /*12d0*/  ISETP.NE.AND P0, PT, R2, 0x1, PT ;  /* 0x000000010200780c */ /* 0x000fc80003f05270 */
[----:B----4-:R-:W-:-:S04]  /*12e0*/  SHF.R.U32.HI R3, RZ, R6, R3 ;  /* 0x00000006ff037219 */ /* 0x010fc80000011603 */
[----:B------:R-:W-:Y:S02]  /*12f0*/  SEL R3, R20, R3, !P0 ;  /* 0x0000000314037207 */ /* 0x000fe40004000000 */
[----:B---3--:R-:W-:-:S04]  /*1300*/  ISETP.NE.AND P1, PT, R8, 0x1, PT ;  /* 0x000000010800780c */ /* 0x008fc80003f25270 */
[----:B------:R-:W-:-:S05]  /*1310*/  SEL R4, R21, R4, !P1 ;  /* 0x0000000415047207 */ /* 0x000fca0004800000 */
[----:B------:R-:W-:Y:S02]  /*1320*/  IMAD.IADD R5, R3, 0x1, -R4 ;  /* 0x0000000103057824 */ /* 0x000fe400078e0a04 */
[----:B------:R-:W-:Y:S02]  /*1330*/  IMAD.IADD R3, R4, 0x1, -R3 ;  /* 0x0000000104037824 */ /* 0x000fe400078e0a03 */
[----:B------:R-:W-:Y:S02]  /*1340*/  IMAD R21, R5, R8, R21 ;  /* 0x0000000805157224 */ /* 0x000fe400078e0215 */
[----:B------:R-:W-:-:S07]  /*1350*/  IMAD R20, R3, R2, R20 ;  /* 0x0000000203147224 */ /* 0x000fce00078e0214 */
.L_x_16:
[----:B------:R-:W-:Y:S01]  /*1360*/  BAR.SYNC.DEFER_BLOCKING 0x0 ;  /* 0x0000000000007b1d */ /* 0x000fe20000010000 */
[----:B------:R-:W-:Y:S01]  /*1370*/  UISETP.NE.AND UP1, UPT, UR8, 0x2, UPT ;  /* 0x000000020800788c */ /* 0x000fe2000bf25270 */
[----:B------:R-:W-:Y:S02]  /*1380*/  ISETP.NE.OR P5, PT, R0, 0x2, !P5 ;  /* 0x000000020000780c */ /* 0x000fe40006fa5670 */
[----:B------:R-:W-:-:S06]  /*1390*/  LOP3.LUT R2, R79, 0x1f, RZ, 0xc0, !PT ;  /* 0x0000001f4f027812 */ /* 0x000fcc00078ec0ff */
[----:B------:R-:W-:Y:S05]  /*13a0*/  BRA.U UP1, `(.L_x_17) ;  /* 0x0000001101d47547 */ /* 0x000fea000b800000 */
[----:B------:R-:W1:Y:S01]  /*13b0*/  LDCU UR13, c[0x0][0x38c] ;  /* 0x00007180ff0d77ac */ /* 0x000e620008000800 */
[----:B------:R-:W2:Y:S01]  /*13c0*/  LDC R9, c[0x0][0x370] ;  /* 0x0000dc00ff097b82 */ /* 0x000ea20000000800 */
[----:B------:R-:W-:Y:S01]  /*13d0*/  PLOP3.LUT P1, PT, PT, PT, UP2, 0x80, 0x8 ;  /* 0x000000000008781c */ /* 0x000fe20003f2f028 */
[----:B------:R-:W-:Y:S01]  /*13e0*/  HFMA2 R12, -RZ, RZ, 0, 0 ;  /* 0x00000000ff0c7431 */ /* 0x000fe200000001ff */
[----:B------:R-:W-:Y:S01]  /*13f0*/  ISETP.EQ.OR P4, PT, R2, RZ, P5 ;  /* 0x000000ff0200720c */ /* 0x000fe20002f82670 */
[----:B------:R-:W-:Y:S01]  /*1400*/  IMAD.MOV.U32 R15, RZ, RZ, 0x1 ;  /* 0x00000001ff0f7424 */ /* 0x000fe200078e00ff */
[----:B------:R-:W-:Y:S01]  /*1410*/  PLOP3.LUT P1, PT, P1, PT, PT, 0x8, 0x80 ;  /* 0x000000000080781c */ /* 0x000fe20000f2e170 */
[----:B------:R-:W-:Y:S01]  /*1420*/  IMAD.MOV.U32 R14, RZ, RZ, RZ ;  /* 0x000000ffff0e7224 */ /* 0x000fe200078e00ff */
[----:B------:R-:W-:Y:S01]  /*1430*/  MOV R8, 0x1 ;  /* 0x0000000100087802 */ /* 0x000fe20000000f00 */
[----:B------:R-:W4:Y:S01]  /*1440*/  LDC R0, c[0x0][0x374] ;  /* 0x0000dd00ff007b82 */ /* 0x000f220000000800 */
[----:B------:R-:W-:Y:S01]  /*1450*/  IMAD.MOV.U32 R10, RZ, RZ, RZ ;  /* 0x000000ffff0a7224 */ /* 0x000fe200078e00ff */
[----:B------:R-:W2:Y:S01]  /*1460*/  LDCU.64 UR22, c[0x0][0x348] ;  /* 0x00006900ff1677ac */ /* 0x000ea20008000a00 */
[----:B------:R-:W-:Y:S01]  /*1470*/  UMOV UR6, URZ ;  /* 0x000000ff00067c82 */ /* 0x000fe20008000000 */
[----:B-1----:R-:W-:-:S04]  /*1480*/  UIADD3 UR5, UPT, UPT, UR13, 0x3f, URZ ;  /* 0x0000003f0d057890 */ /* 0x002fc8000fffe0ff */
[----:B------:R-:W-:-:S04]  /*1490*/  USHF.R.S32.HI UR4, URZ, 0x1f, UR5 ;  /* 0x0000001fff047899 */ /* 0x000fc80008011405 */
[----:B------:R-:W-:-:S04]  /*14a0*/  ULEA.HI UR4, UR4, UR5, URZ, 0x6 ;  /* 0x0000000504047291 */ /* 0x000fc8000f8f30ff */
[----:B------:R-:W-:Y:S02]  /*14b0*/  USHF.R.S32.HI UR15, URZ, 0x6, UR4 ;  /* 0x00000006ff0f7899 */ /* 0x000fe40008011404 */
[----:B------:R-:W-:Y:S02]  /*14c0*/  UIADD3 UR4, UPT, UPT, UR13, -0x1, URZ ;  /* 0xffffffff0d047890 */ /* 0x000fe4000fffe0ff */
[----:B------:R-:W-:Y:S02]  /*14d0*/  UISETP.LT.U32.AND UP0, UPT, UR15, 0x5, UPT ;  /* 0x000000050f00788c */ /* 0x000fe4000bf01070 */
[----:B------:R-:W-:Y:S02]  /*14e0*/  UISETP.GE.U32.AND UP1, UPT, UR4, -0x7f, UPT ;  /* 0xffffff810400788c */ /* 0x000fe4000bf26070 */
[----:B------:R-:W-:Y:S02]  /*14f0*/  USEL UR14, UR15, 0x5, UP0 ;  /* 0x000000050f0e7887 */ /* 0x000fe40008000000 */
[----:B------:R-:W-:-:S02]  /*1500*/  UIADD3 UR13, UPT, UPT, UR13, 0x7e, URZ ;  /* 0x0000007e0d0d7890 */ /* 0x000fc4000fffe0ff */
[----:B------:R-:W-:Y:S02]  /*1510*/  UIADD3 UR5, UPT, UPT, UR14, -0x1, URZ ;  /* 0xffffffff0e057890 */ /* 0x000fe4000fffe0ff */
[----:B------:R-:W-:-:S03]  /*1520*/  UIADD3 UR7, UPT, UPT, UR15, -UR14, URZ ;  /* 0x8000000e0f077290 */ /* 0x000fc6000fffe0ff */
[----:B------:R-:W-:-:S04]  /*1530*/  @UP1 UIADD3 UR5, UPT, UPT, UR14, URZ, URZ ;  /* 0x000000ff0e051290 */ /* 0x000fc8000fffe0ff */
[----:B--2---:R-:W-:-:S12]  /*1540*/  UIADD3 UR5, UPT, UPT, UR5, 0x1, URZ ;  /* 0x0000000105057890 */ /* 0x004fd8000fffe0ff */
.L_x_35:
[----:B------:R-:W-:Y:S01]  /*1550*/  UISETP.NE.AND UP0, UPT, UR37, URZ, UPT ;  /* 0x000000ff2500728c */ /* 0x000fe2000bf05270 */
[----:B------:R-:W1:Y:S08]  /*1560*/  S2UR UR37, SR_CgaCtaId ;  /* 0x00000000002579c3 */ /* 0x000e700000008800 */
[----:B------:R-:W-:Y:S05]  /*1570*/  BRA.U UP0, `(.L_x_18) ;  /* 0x0000000100347547 */ /* 0x000fea000b800000 */
[----:B------:R-:W2:Y:S01]  /*1580*/  S2R R2, SR_CgaCtaId ;  /* 0x0000000000027919 */ /* 0x000ea20000008800 */
[----:B------:R-:W-:-:S04]  /*1590*/  MOV R3, 0x400 ;  /* 0x0000040000037802 */ /* 0x000fc80000000f00 */
[----:B--2---:R-:W-:Y:S02]  /*15a0*/  LEA R3, R2, R3, 0x18 ;  /* 0x0000000302037211 */ /* 0x004fe400078ec0ff */
[----:B------:R-:W-:-:S03]  /*15b0*/  SHF.L.U32 R2, R8, 0x1f, RZ ;  /* 0x0000001f08027819 */ /* 0x000fc600000006ff */
[----:B------:R-:W-:-:S04]  /*15c0*/  IMAD R3, R10, 0x8, R3 ;  /* 0x000000080a037824 */ /* 0x000fc800078e0203 */
[----:B------:R-:W2:Y:S02]  /*15d0*/  SYNCS.PHASECHK.TRANS64.TRYWAIT P0, [R3+URZ+0x100], R2 ;  /* 0x00010002030075a7 */ /* 0x000ea400080011ff */
[----:B--2---:R-:W-:Y:S05]  /*15e0*/  @!P0 BRA `(.L_x_19) ;  /* 0x0000005c00888947 */ /* 0x004fea0003800000 */
.L_x_116:
[----:B------:R-:W-:Y:S01]  /*15f0*/  VIADD R10, R10, 0x1 ;  /* 0x000000010a0a7836 */ /* 0x000fe20000000000 */
[----:B------:R2:W-:Y:S04]  /*1600*/  SYNCS.ARRIVE.TRANS64.A1T0 RZ, [R3+URZ+0xf0], RZ ;  /* 0x0000f0ff03ff79a7 */ /* 0x0005e800081000ff */
[----:B------:R-:W-:-:S04]  /*1610*/  ISETP.NE.AND P0, PT, R10, 0x2, PT ;  /* 0x000000020a00780c */ /* 0x000fc80003f05270 */
[----:B------:R-:W-:Y:S02]  /*1620*/  SEL R10, R10, RZ, P0 ;  /* 0x000000ff0a0a7207 */ /* 0x000fe40000000000 */
[----:B--2---:R-:W-:-:S04]  /*1630*/  SEL R3, RZ, 0x1, P0 ;  /* 0x00000001ff037807 */ /* 0x004fc80000000000 */
[----:B------:R-:W-:-:S07]  /*1640*/  LOP3.LUT R8, R8, R3, RZ, 0x3c, !PT ;  /* 0x0000000308087212 */ /* 0x000fce00078e3cff */
.L_x_18:
[----:B------:R-:W-:Y:S01]  /*1650*/  UMOV UR4, 0x400 ;  /* 0x0000040000047882 */ /* 0x000fe20000000000 */
[----:B------:R-:W-:Y:S01]  /*1660*/  SHF.L.U32 R2, R15, 0x1f, RZ ;  /* 0x0000001f0f027819 */ /* 0x000fe200000006ff */
[----:B-1----:R-:W-:Y:S01]  /*1670*/  ULEA UR4, UR37, UR4, 0x18 ;  /* 0x0000000425047291 */ /* 0x002fe2000f8ec0ff */
[----:B------:R-:W-:Y:S01]  /*1680*/  R2UR UR35, R21 ;  /* 0x00000000152372ca */ /* 0x000fe200000e0000 */
[----:B------:R-:W-:Y:S01]  /*1690*/  UISETP.GE.U32.AND UP0, UPT, UR13, 0x7f, UPT ;  /* 0x0000007f0d00788c */ /* 0x000fe2000bf06070 */
[----:B------:R-:W-:Y:S01]  /*16a0*/  R2UR UR19, R20 ;  /* 0x00000000141372ca */ /* 0x000fe200000e0000 */
[----:B------:R-:W-:Y:S01]  /*16b0*/  ULEA UR8, UR6, UR4, 0x3 ;  /* 0x0000000406087291 */ /* 0x000fe2000f8e18ff */
[----:B------:R-:W-:-:S08]  /*16c0*/  UMOV UR29, URZ ;  /* 0x000000ff001d7c82 */ /* 0x000fd00008000000 */
[----:B------:R1:W2:Y:S01]  /*16d0*/  SYNCS.PHASECHK.TRANS64.TRYWAIT P0, [UR8+0x28], R2 ;  /* 0x00002802ff0075a7 */ /* 0x0002a20008001108 */
[----:B------:R-:W-:Y:S02]  /*16e0*/  USHF.L.U32 UR35, UR35, 0x6, URZ ;  /* 0x0000000623237899 */ /* 0x000fe400080006ff */
[----:B------:R-:W-:Y:S01]  /*16f0*/  USHF.L.U32 UR19, UR19, 0x6, URZ ;  /* 0x0000000613137899 */ /* 0x000fe200080006ff */
[----:B------:R-:W-:Y:S11]  /*1700*/  BRA.U !UP0, `(.L_x_20) ;  /* 0x0000000108d47547 */ /* 0x000ff6000b800000 */
[----:B------:R-:W-:Y:S01]  /*1710*/  UMOV UR21, URZ ;  /* 0x000000ff00157c82 */ /* 0x000fe20008000000 */
[----:B------:R-:W-:-:S05]  /*1720*/  UMOV UR42, UR6 ;  /* 0x00000006002a7c82 */ /* 0x000fca0008000000 */
.L_x_25:
[----:B-1----:R-:W-:Y:S01]  /*1730*/  ULEA UR33, UR42, UR4, 0x3 ;  /* 0x000000042a217291 */ /* 0x002fe2000f8e18ff */
[----:B--2---:R-:W-:Y:S01]  /*1740*/  @!P5 MOV R3, 0x8000 ;  /* 0x000080000003d802 */ /* 0x004fe20000000f00 */
[----:B--2---:R-:W-:Y:S10]  /*1750*/  @P0 BRA `(.L_x_21) ;  /* 0x00000000000c0947 */ /* 0x004ff40003800000 */
[----:B------:R-:W-:-:S04]  /*1760*/  SHF.L.U32 R5, R15, 0x1f, RZ ;  /* 0x0000001f0f057819 */ /* 0x000fc800000006ff */
[----:B------:R-:W2:Y:S02]  /*1770*/  SYNCS.PHASECHK.TRANS64.TRYWAIT P0, [UR33+0x28], R5 ;  /* 0x00002805ff0075a7 */ /* 0x000ea40008001121 */
[----:B--2---:R-:W-:Y:S05]  /*1780*/  @!P0 BRA `(.L_x_22) ;  /* 0x0000005c00348947 */ /* 0x004fea0003800000 */
.L_x_21:
[----:B------:R2:W-:Y:S01]  /*1790*/  @!P5 SYNCS.ARRIVE.TRANS64 RZ, [UR33], R3 ;  /* 0x00000003ffffd9a7 */ /* 0x0005e20008000021 */
[----:B------:R-:W-:Y:S04]  /*17a0*/  BSSY.RECONVERGENT B0, `(.L_x_23) ;  /* 0x0000003000007945 */ /* 0x000fe80003800200 */
[----:B------:R-:W-:Y:S05]  /*17b0*/  @P4 BRA `(.L_x_24) ;  /* 0x0000000000044947 */ /* 0x000fea0003800000 */
[----:B------:R-:W-:Y:S05]  /*17c0*/  BPT.TRAP 0x1 ;  /* 0x000000040000795c */ /* 0x000fea0000300000 */
.L_x_24:
[----:B------:R-:W-:Y:S05]  /*17d0*/  BSYNC.RECONVERGENT B0 ;  /* 0x0000000000007941 */ /* 0x000fea0003800200 */
.L_x_23:
[----:B------:R-:W-:Y:S02]  /*17e0*/  UIADD3 UR6, UPT, UPT, UR42, 0x1, URZ ;  /* 0x000000012a067890 */ /* 0x000fe4000fffe0ff */
[----:B------:R-:W-:Y:S02]  /*17f0*/  UIADD3 UR40, UP1, UPT, UR22, 0x80, URZ ;  /* 0x0000008016287890 */ /* 0x000fe4000ff3e0ff */
[----:B------:R-:W-:Y:S02]  /*1800*/  UISETP.NE.AND UP0, UPT, UR6, 0x5, UPT ;  /* 0x000000050600788c */ /* 0x000fe4000bf05270 */
[----:B------:R-:W-:Y:S02]  /*1810*/  USHF.L.U32 UR34, UR21, 0x6, URZ ;  /* 0x0000000615227899 */ /* 0x000fe400080006ff */
[----:B------:R-:W-:Y:S02]  /*1820*/  USEL UR9, URZ, 0x1, UP0 ;  /* 0x00000001ff097887 */ /* 0x000fe40008000000 */
[----:B------:R-:W-:-:S02]  /*1830*/  USEL UR6, UR6, URZ, UP0 ;  /* 0x000000ff06067287 */ /* 0x000fc40008000000 */
[----:B------:R-:W-:Y:S02]  /*1840*/  UIADD3 UR38, UP0, UPT, UR22, 0x180, URZ ;  /* 0x0000018016267890 */ /* 0x000fe4000ff1e0ff */
[----:B------:R-:W-:Y:S01]  /*1850*/  ULEA UR8, UR6, UR4, 0x3 ;  /* 0x0000000406087291 */ /* 0x000fe2000f8e18ff */
[----:B------:R-:W-:Y:S01]  /*1860*/  LOP3.LUT R15, R15, UR9, RZ, 0x3c, !PT ;  /* 0x000000090f0f7c12 */ /* 0x000fe2000f8e3cff */
[----:B------:R-:W-:Y:S02]  /*1870*/  UIADD3.X UR41, UPT, UPT, URZ, UR23, URZ, UP1, !UPT ;  /* 0x00000017ff297290 */ /* 0x000fe40008ffe4ff */
[----:B------:R-:W-:Y:S01]  /*1880*/  UIADD3 UR26, UPT, UPT, UR34, 0x20, URZ ;  /* 0x00000020221a7890 */ /* 0x000fe2000fffe0ff */
[----:B-1----:R-:W-:Y:S01]  /*1890*/  SHF.L.U32 R2, R15, 0x1f, RZ ;  /* 0x0000001f0f027819 */ /* 0x002fe200000006ff */
[----:B------:R-:W-:Y:S01]  /*18a0*/  UIADD3.X UR39, UPT, UPT, URZ, UR23, URZ, UP0, !UPT ;  /* 0x00000017ff277290 */ /* 0x000fe200087fe4ff */
[----:B------:R-:W-:Y:S02]  /*18b0*/  UMOV UR30, 0x0 ;  /* 0x00000000001e7882 */ /* 0x000fe40000000000 */
[----:B------:R1:W1:Y:S01]  /*18c0*/  SYNCS.PHASECHK.TRANS64.TRYWAIT P0, [UR8+0x28], R2 ;  /* 0x00002802ff0075a7 */ /* 0x0002620008001108 */
[----:B------:R-:W-:Y:S01]  /*18d0*/  ULEA UR8, UR42, UR4, 0xe ;  /* 0x000000042a087291 */ /* 0x000fe2000f8e70ff */
[----:B------:R-:W-:Y:S01]  /*18e0*/  UMOV UR31, 0x10000000 ;  /* 0x10000000001f7882 */ /* 0x000fe20000000000 */
[----:B------:R-:W-:-:S02]  /*18f0*/  UMOV UR25, UR33 ;  /* 0x0000002100197c82 */ /* 0x000fc40008000000 */
[----:B------:R-:W-:Y:S02]  /*1900*/  UIADD3 UR32, UPT, UPT, UR8, 0x6800, URZ ;  /* 0x0000680008207890 */ /* 0x000fe4000fffe0ff */
[----:B------:R-:W-:Y:S02]  /*1910*/  UIADD3 UR24, UPT, UPT, UR8, 0x8800, URZ ;  /* 0x0000880008187890 */ /* 0x000fe4000fffe0ff */
[----:B------:R-:W-:Y:S02]  /*1920*/  UIADD3 UR16, UPT, UPT, UR8, 0x1a800, URZ ;  /* 0x0001a80008107890 */ /* 0x000fe4000fffe0ff */
[----:B------:R-:W-:Y:S01]  /*1930*/  UIADD3 UR8, UPT, UPT, UR8, 0x1c800, URZ ;  /* 0x0001c80008087890 */ /* 0x000fe2000fffe0ff */
[----:B------:R-:W-:Y:S01]  /*1940*/  UMOV UR27, UR35 ;  /* 0x00000023001b7c82 */ /* 0x000fe20008000000 */
[----:B------:R-:W-:Y:S01]  /*1950*/  UMOV UR28, UR36 ;  /* 0x00000024001c7c82 */ /* 0x000fe20008000000 */
[----:B------:R-:W-:Y:S01]  /*1960*/  UMOV UR17, UR33 ;  /* 0x0000002100117c82 */ /* 0x000fe20008000000 */
[----:B------:R-:W-:Y:S01]  /*1970*/  UMOV UR20, UR36 ;  /* 0x0000002400147c82 */ /* 0x000fe20008000000 */
[----:B------:R-:W-:Y:S01]  /*1980*/  UMOV UR18, UR34 ;  /* 0x0000002200127c82 */ /* 0x000fe20008000000 */
[----:B------:R1:W-:Y:S01]  /*1990*/  UTMALDG.3D [UR32], [UR40], desc[UR30] ;  /* 0x00001e20280075b4 */ /* 0x0003e20008011000 */
[----:B------:R-:W-:Y:S01]  /*19a0*/  UMOV UR11, UR19 ;  /* 0x00000013000b7c82 */ /* 0x000fe20008000000 */
[----:B------:R-:W-:Y:S01]  /*19b0*/  UMOV UR12, UR36 ;  /* 0x00000024000c7c82 */ /* 0x000fe20008000000 */
[----:B------:R-:W-:Y:S01]  /*19c0*/  UMOV UR9, UR33 ;  /* 0x0000002100097c82 */ /* 0x000fe20008000000 */
[----:B------:R-:W-:Y:S01]  /*19d0*/  UMOV UR10, UR26 ;  /* 0x0000001a000a7c82 */ /* 0x000fe20008000000 */
[----:B------:R-:W-:Y:S01]  /*19e0*/  UIADD3 UR21, UPT, UPT, UR21, 0x1, URZ ;  /* 0x0000000115157890 */ /* 0x000fe2000fffe0ff */
[----:B------:R-:W-:Y:S01]  /*19f0*/  UMOV UR29, UR5 ;  /* 0x00000005001d7c82 */ /* 0x000fe20008000000 */
[----:B------:R1:W-:Y:S02]  /*1a00*/  UTMALDG.3D [UR24], [UR40], desc[UR30] ;  /* 0x00001e18280075b4 */ /* 0x0003e40008011000 */
[----:B------:R-:W-:Y:S01]  /*1a10*/  UISETP.NE.AND UP0, UPT, UR21, UR5, UPT ;  /* 0x000000051500728c */ /* 0x000fe2000bf05270 */
[----:B------:R-:W-:Y:S01]  /*1a20*/  UMOV UR42, UR6 ;  /* 0x00000006002a7c82 */ /* 0x000fe20008000000 */
[----:B------:R1:W-:Y:S01]  /*1a30*/  UTMALDG.3D [UR16], [UR38], desc[UR30] ;  /* 0x00001e10260075b4 */ /* 0x0003e20008011000 */
[----:B------:R1:W-:Y:S06]  /*1a40*/  UTMALDG.3D [UR8], [UR38], desc[UR30] ;  /* 0x00001e08260075b4 */ /* 0x0003ec0008011000 */
[----:B------:R-:W-:Y:S05]  /*1a50*/  BRA.U UP0, `(.L_x_25) ;  /* 0xfffffffd00347547 */ /* 0x000fea000b83ffff */
.L_x_20:
[----:B-1----:R-:W-:Y:S01]  /*1a60*/  ULEA UR8, UR6, UR4, 0x3 ;  /* 0x0000000406087291 */ /* 0x002fe2000f8e18ff */
[----:B------:R-:W-:Y:S01]  /*1a70*/  SHF.L.U32 R2, R15, 0x1f, RZ ;  /* 0x0000001f0f027819 */ /* 0x000fe200000006ff */
[----:B------:R-:W-:Y:S01]  /*1a80*/  @!P1 SYNCS.ARRIVE.TRANS64.A1T0 RZ, [UR4+0x88], RZ ;  /* 0x000088ffffff99a7 */ /* 0x000fe20008100004 */
[----:B------:R-:W-:-:S06]  /*1a90*/  UISETP.GT.AND UP0, UPT, UR15, UR14, UPT ;  /* 0x0000000e0f00728c */ /* 0x000fcc000bf04270 */
[----:B--2---:R1:W2:Y:S03]  /*1aa0*/  SYNCS.PHASECHK.TRANS64.TRYWAIT P0, [UR8+0x28], R2 ;  /* 0x00002802ff0075a7 */ /* 0x0042a60008001108 */
[----:B------:R-:W-:Y:S05]  /*1ab0*/  BRA.U !UP0, `(.L_x_26) ;  /* 0x0000000108d07547 */ /* 0x000fea000b800000 */
[----:B------:R-:W-:Y:S01]  /*1ac0*/  UIADD3 UR21, UPT, UPT, UR7, UR29, URZ ;  /* 0x0000001d07157290 */ /* 0x000fe2000fffe0ff */
[----:B------:R-:W-:-:S11]  /*1ad0*/  UMOV UR42, UR6 ;  /* 0x00000006002a7c82 */ /* 0x000fd60008000000 */
.L_x_31:
[----:B-1----:R-:W-:Y:S01]  /*1ae0*/  ULEA UR33, UR42, UR4, 0x3 ;  /* 0x000000042a217291 */ /* 0x002fe2000f8e18ff */
[----:B--2---:R-:W-:Y:S01]  /*1af0*/  @!P5 MOV R3, 0x8000 ;  /* 0x000080000003d802 */ /* 0x004fe20000000f00 */
[----:B--2---:R-:W-:Y:S10]  /*1b00*/  @P0 BRA `(.L_x_27) ;  /* 0x00000000000c0947 */ /* 0x004ff40003800000 */
[----:B------:R-:W-:-:S04]  /*1b10*/  SHF.L.U32 R5, R15, 0x1f, RZ ;  /* 0x0000001f0f057819 */ /* 0x000fc800000006ff */
[----:B------:R-:W2:Y:S02]  /*1b20*/  SYNCS.PHASECHK.TRANS64.TRYWAIT P0, [UR33+0x28], R5 ;  /* 0x00002805ff0075a7 */ /* 0x000ea40008001121 */
[----:B--2---:R-:W-:Y:S05]  /*1b30*/  @!P0 BRA `(.L_x_28) ;  /* 0x0000005800608947 */ /* 0x004fea0003800000 */
.L_x_27:
[----:B------:R2:W-:Y:S01]  /*1b40*/  @!P5 SYNCS.ARRIVE.TRANS64 RZ, [UR33], R3 ;  /* 0x00000003ffffd9a7 */ /* 0x0005e20008000021 */
[----:B------:R-:W-:Y:S04]  /*1b50*/  BSSY.RECONVERGENT B0, `(.L_x_29) ;  /* 0x0000003000007945 */ /* 0x000fe80003800200 */
[----:B------:R-:W-:Y:S05]  /*1b60*/  @P4 BRA `(.L_x_30) ;  /* 0x0000000000044947 */ /* 0x000fea0003800000 */
[----:B------:R-:W-:Y:S05]  /*1b70*/  BPT.TRAP 0x1 ;  /* 0x000000040000795c */ /* 0x000fea0000300000 */
.L_x_30:
[----:B------:R-:W-:Y:S05]  /*1b80*/  BSYNC.RECONVERGENT B0 ;  /* 0x0000000000007941 */ /* 0x000fea0003800200 */
.L_x_29:
        /* <DEDUP_REMOVED lines=31> */
[----:B------:R-:W-:Y:S01]  /*1d80*/  UMOV UR10, UR26 ;  /* 0x0000001a000a7c82 */ /* 0x000fe20008000000 */
[----:B------:R-:W-:Y:S01]  /*1d90*/  UIADD3 UR29, UPT, UPT, UR29, 0x1, URZ ;  /* 0x000000011d1d7890 */ /* 0x000fe2000fffe0ff */
[----:B------:R1:W-:Y:S01]  /*1da0*/  UTMALDG.3D [UR24], [UR40], desc[UR30] ;  /* 0x00001e18280075b4 */ /* 0x0003e20008011000 */
[----:B------:R-:W-:-:S02]  /*1db0*/  UMOV UR42, UR6 ;  /* 0x00000006002a7c82 */ /* 0x000fc40008000000 */
[----:B------:R-:W-:Y:S01]  /*1dc0*/  UISETP.NE.AND UP0, UPT, UR29, UR21, UPT ;  /* 0x000000151d00728c */ /* 0x000fe2000bf05270 */
[----:B------:R1:W-:Y:S01]  /*1dd0*/  UTMALDG.3D [UR16], [UR38], desc[UR30] ;  /* 0x00001e10260075b4 */ /* 0x0003e20008011000 */
[----:B------:R1:W-:Y:S07]  /*1de0*/  UTMALDG.3D [UR8], [UR38], desc[UR30] ;  /* 0x00001e08260075b4 */ /* 0x0003ee0008011000 */
[----:B------:R-:W-:Y:S05]  /*1df0*/  BRA.U UP0, `(.L_x_31) ;  /* 0xfffffffd00387547 */ /* 0x000fea000b83ffff */
.L_x_26:
[----:B-1----:R-:W-:Y:S01]  /*1e00*/  LEA R2, R14, UR4, 0x3 ;  /* 0x000000040e027c11 */ /* 0x002fe2000f8e18ff */
[----:B------:R-:W-:Y:S01]  /*1e10*/  NOP ;  /* 0x0000000000007918 */ /* 0x000fe20000000000 */
[----:B--2---:R-:W-:Y:S02]  /*1e20*/  SHF.L.U32 R3, R12, 0x1f, RZ ;  /* 0x0000001f0c037819 */ /* 0x004fe400000006ff */
[----:B------:R-:W-:Y:S02]  /*1e30*/  LEA R4, R14, UR4, 0x4 ;  /* 0x000000040e047c11 */ /* 0x000fe4000f8e20ff */
[----:B------:R-:W1:Y:S02]  /*1e40*/  SYNCS.PHASECHK.TRANS64.TRYWAIT P0, [R2+URZ+0x90], R3 ;  /* 0x00009003020075a7 */ /* 0x000e6400080011ff */
[----:B-1----:R-:W-:Y:S05]  /*1e50*/  @!P0 BRA `(.L_x_32) ;  /* 0x0000005400b08947 */ /* 0x002fea0003800000 */
.L_x_119:
[----:B------:R-:W2:Y:S01]  /*1e60*/  LDS.128 R4, [R4+0x120] ;  /* 0x0001200004047984 */ /* 0x000ea20000000c00 */
[----:B---3--:R-:W-:Y:S01]  /*1e70*/  ISETP.GE.AND P0, PT, R26, 0x1, PT ;  /* 0x000000011a00780c */ /* 0x008fe20003f06270 */
[----:B-1----:R-:W-:Y:S01]  /*1e80*/  VIADD R2, R2, 0xa0 ;  /* 0x000000a002027836 */ /* 0x002fe20000000000 */
[----:B------:R-:W-:Y:S01]  /*1e90*/  @!PT LDS RZ, [RZ] ;  /* 0x00000000fffff984 */ /* 0x000fe20000000800 */
[----:B------:R-:W-:Y:S01]  /*1ea0*/  @!PT LDS RZ, [RZ] ;  /* 0x00000000fffff984 */ /* 0x000fe20000000800 */
[----:B------:R-:W-:Y:S01]  /*1eb0*/  @!PT LDS RZ, [RZ] ;  /* 0x00000000fffff984 */ /* 0x000fe20000000800 */
[----:B------:R-:W-:Y:S01]  /*1ec0*/  @!PT LDS RZ, [RZ] ;  /* 0x00000000fffff984 */ /* 0x000fe20000000800 */
[----:B------:R1:W-:Y:S06]  /*1ed0*/  MEMBAR.ALL.CTA ;  /* 0x0000000000007992 */ /* 0x0003ec0000008000 */
[----:B-1----:R-:W1:Y:S01]  /*1ee0*/  FENCE.VIEW.ASYNC.S ;  /* 0x00000000000073c6 */ /* 0x002e620000000000 */
[----:B------:R-:W-:-:S04]  /*1ef0*/  PRMT R2, RZ, 0x654, R2 ;  /* 0x00000654ff027816 */ /* 0x000fc80000000002 */
[----:B-1----:R1:W-:Y:S01]  /*1f00*/  SYNCS.ARRIVE.TRANS64.RED.A1T0 RZ, [R2+URZ], RZ ;  /* 0x000000ff02ff79a7 */ /* 0x0023e200081004ff */
[----:B--2---:R-:W-:-:S13]  /*1f10*/  LOP3.LUT P2, RZ, R6, 0x1, RZ, 0xc0, !PT ;  /* 0x0000000106ff7812 */ /* 0x004fda000784c0ff */
[----:B------:R-:W-:Y:S01]  /*1f20*/  @P2 SHF.R.U32.HI R3, RZ, 0x10, R5 ;  /* 0x00000010ff032819 */ /* 0x000fe20000011605 */
[----:B------:R-:W-:Y:S01]  /*1f30*/  VOTEU.ANY UP0, P2 ;  /* 0x0000000000ff7886 */ /* 0x000fe20001000100 */
[----:B------:R-:W-:Y:S02]  /*1f40*/  @P2 MOV R13, R4 ;  /* 0x00000004000d2202 */ /* 0x000fe40000000f00 */
[----:B------:R-:W-:Y:S02]  /*1f50*/  @P2 R2UR.BROADCAST UR8, R3 ;  /* 0x00000000030822ca */ /* 0x000fe400008e0000 */
[----:B------:R-:W-:-:S11]  /*1f60*/  @P2 LOP3.LUT R11, R5, 0xffff, RZ, 0xc0, !PT ;  /* 0x0000ffff050b2812 */ /* 0x000fd600078ec0ff */
[----:B------:R-:W-:Y:S01]  /*1f70*/  @UP0 UMOV UR36, UR8 ;  /* 0x0000000800240c82 */ /* 0x000fe20008000000 */
[----:B-1----:R-:W-:Y:S05]  /*1f80*/  @!P0 BRA `(.L_x_33) ;  /* 0x0000000000b88947 */ /* 0x002fea0003800000 */
[----:B------:R-:W4:Y:S01]  /*1f90*/  LDC.64 R4, c[0x0][0xb18] ;  /* 0x0002c600ff047b82 */ /* 0x000f220000000a00 */
[----:B------:R-:W-:-:S07]  /*1fa0*/  ISETP.NE.AND P3, PT, R26, 0x1, PT ;  /* 0x000000011a00780c */ /* 0x000fce0003f65270 */
[----:B------:R-:W1:Y:S08]  /*1fb0*/  LDC.64 R6, c[0x0][0xb10] ;  /* 0x0002c400ff067b82 */ /* 0x000e700000000a00 */
[----:B------:R-:W2:Y:S08]  /*1fc0*/  LDC R16, c[0x0][0xb20] ;  /* 0x0002c800ff107b82 */ /* 0x000eb00000000800 */
[----:B------:R-:W3:Y:S01]  /*1fd0*/  LDC R18, c[0x0][0xb0c] ;  /* 0x0002c300ff127b82 */ /* 0x000ee20000000800 */
[----:B----4-:R-:W-:Y:S01]  /*1fe0*/  IMAD.HI.U32 R17, R0, R5, RZ ;  /* 0x0000000500117227 */ /* 0x010fe200078e00ff */
[----:B------:R-:W-:-:S03]  /*1ff0*/  ISETP.NE.AND P0, PT, R4, 0x1, PT ;  /* 0x000000010400780c */ /* 0x000fc60003f05270 */
[----:B------:R-:W-:-:S03]  /*2000*/  IMAD.HI.U32 R5, R11, R5, RZ ;  /* 0x000000050b057227 */ /* 0x000fc600078e00ff */
[----:B------:R-:W4:Y:S01]  /*2010*/  LDC.64 R2, c[0x0][0xb28] ;  /* 0x0002ca00ff027b82 */ /* 0x000f220000000a00 */
[----:B-1----:R-:W-:-:S04]  /*2020*/  IMAD.HI.U32 R20, R9, R6, RZ ;  /* 0x0000000609147227 */ /* 0x002fc800078e00ff */
[----:B------:R-:W-:Y:S01]  /*2030*/  IMAD.HI.U32 R22, R13, R6, RZ ;  /* 0x000000060d167227 */ /* 0x000fe200078e00ff */
[----:B------:R-:W-:Y:S02]  /*2040*/  SHF.R.U32.HI R20, RZ, R7, R20 ;  /* 0x00000007ff147219 */ /* 0x000fe40000011614 */
[-C--:B--2---:R-:W-:Y:S02]  /*2050*/  SHF.R.U32.HI R17, RZ, R16.reuse, R17 ;  /* 0x00000010ff117219 */ /* 0x084fe40000011611 */
[----:B------:R-:W-:Y:S02]  /*2060*/  SHF.R.U32.HI R16, RZ, R16, R5 ;  /* 0x00000010ff107219 */ /* 0x000fe40000011605 */
[----:B------:R-:W-:Y:S02]  /*2070*/  SEL R17, R0, R17, !P0 ;  /* 0x0000001100117207 */ /* 0x000fe40004000000 */
[----:B------:R-:W-:Y:S02]  /*2080*/  SHF.R.U32.HI R22, RZ, R7, R22 ;  /* 0x00000007ff167219 */ /* 0x000fe40000011616 */
[----:B---3--:R-:W-:-:S02]  /*2090*/  ISETP.NE.AND P1, PT, R18, 0x1, PT ;  /* 0x000000011200780c */ /* 0x008fc40003f25270 */
[----:B------:R-:W-:Y:S02]  /*20a0*/  SEL R5, R11, R16, !P0 ;  /* 0x000000100b057207 */ /* 0x000fe40004000000 */
[----:B------:R-:W-:Y:S02]  /*20b0*/  SEL R19, R9, R20, !P1 ;  /* 0x0000001409137207 */ /* 0x000fe40004800000 */
[----:B------:R-:W-:Y:S01]  /*20c0*/  SEL R7, R13, R22, !P1 ;  /* 0x000000160d077207 */ /* 0x000fe20004800000 */
[----:B----4-:R-:W-:-:S04]  /*20d0*/  IMAD.HI.U32 R20, R17, R2, RZ ;  /* 0x0000000211147227 */ /* 0x010fc800078e00ff */
[----:B------:R-:W-:Y:S01]  /*20e0*/  IMAD.HI.U32 R6, R19, R2, RZ ;  /* 0x0000000213067227 */ /* 0x000fe200078e00ff */
[----:B------:R-:W-:-:S04]  /*20f0*/  @P3 SHF.R.U32.HI R17, RZ, R3, R20 ;  /* 0x00000003ff113219 */ /* 0x000fc80000011614 */
        /* <DEDUP_REMOVED lines=8> */
[----:B------:R-:W-:-:S04]  /*2180*/  @!P0 IMAD.HI.U32 R16, R7, R2, RZ ;  /* 0x0000000207108227 */ /* 0x000fc800078e00ff */
[----:B------:R-:W-:Y:S01]  /*2190*/  IMAD.MOV R2, RZ, RZ, -R6 ;  /* 0x000000ffff027224 */ /* 0x000fe200078e0a06 */
[----:B------:R-:W-:-:S03]  /*21a0*/  @!P0 SHF.R.U32.HI R16, RZ, R3, R16 ;  /* 0x00000003ff108219 */ /* 0x000fc60000011610 */
[----:B------:R-:W-:Y:S01]  /*21b0*/  IMAD R2, R26, R2, R5 ;  /* 0x000000021a027224 */ /* 0x000fe200078e0205 */
[----:B------:R-:W-:Y:S02]  /*21c0*/  @!P0 SEL R3, R7, R16, !P3 ;  /* 0x0000001007038207 */ /* 0x000fe40005800000 */
[----:B------:R-:W-:-:S03]  /*21d0*/  IADD3 R16, PT, PT, -R5, RZ, RZ ;  /* 0x000000ff05107210 */ /* 0x000fc60007ffe1ff */
[--C-:B------:R-:W-:Y:S02]  /*21e0*/  @!P0 IMAD.IADD R6, R6, 0x1, -R3.reuse ;  /* 0x0000000106068824 */ /* 0x100fe400078e0a03 */
[----:B------:R-:W-:Y:S01]  /*21f0*/  @!P0 IMAD R3, R2, R19, R3 ;  /* 0x0000001302038224 */ /* 0x000fe200078e0203 */
[----:B------:R-:W-:Y:S01]  /*2200*/  IADD3 R2, PT, PT, -R7, RZ, RZ ;  /* 0x000000ff07027210 */ /* 0x000fe20007ffe1ff */
[----:B------:R-:W-:Y:S02]  /*2210*/  @!P0 IMAD R5, R26, R6, R7 ;  /* 0x000000061a058224 */ /* 0x000fe400078e0207 */
[----:B------:R-:W-:Y:S02]  /*2220*/  IMAD R11, R4, R16, R11 ;  /* 0x00000010040b7224 */ /* 0x000fe400078e020b */
[----:B------:R-:W-:Y:S02]  /*2230*/  @!P0 IMAD.MOV.U32 R7, RZ, RZ, R3 ;  /* 0x000000ffff078224 */ /* 0x000fe400078e0003 */
[----:B------:R-:W-:-:S02]  /*2240*/  IMAD R2, R18, R2, R13 ;  /* 0x0000000212027224 */ /* 0x000fc400078e020d */
[----:B------:R-:W-:Y:S02]  /*2250*/  IMAD R11, R5, R4, R11 ;  /* 0x00000004050b7224 */ /* 0x000fe400078e020b */
[----:B------:R-:W-:Y:S02]  /*2260*/  IMAD R13, R7, R18, R2 ;  /* 0x00000012070d7224 */ /* 0x000fe400078e0202 */
.L_x_33:
[----:B------:R-:W1:Y:S02]  /*2270*/  LDCU UR8, c[0x0][0xb30] ;  /* 0x00016600ff0877ac */ /* 0x000e640008000800 */
[----:B-1----:R-:W-:-:S09]  /*2280*/  UISETP.NE.AND UP0, UPT, UR8, 0x1, UPT ;  /* 0x000000010800788c */ /* 0x002fd2000bf05270 */
[----:B------:R-:W-:Y:S05]  /*2290*/  BRA.U UP0, `(.L_x_34) ;  /* 0x0000000100407547 */ /* 0x000fea000b800000 */
[----:B------:R-:W1:Y:S08]  /*22a0*/  LDC.64 R4, c[0x0][0xb10] ;  /* 0x0002c400ff047b82 */ /* 0x000e700000000a00 */
[----:B------:R-:W2:Y:S08]  /*22b0*/  LDC.64 R2, c[0x0][0xb18] ;  /* 0x0002c600ff027b82 */ /* 0x000eb00000000a00 */
[----:B------:R-:W3:Y:S08]  /*22c0*/  LDC R6, c[0x0][0xb20] ;  /* 0x0002c800ff067b82 */ /* 0x000ef00000000800 */
[----:B------:R-:W4:Y:S01]  /*22d0*/  LDC R16, c[0x0][0xb0c] ;  /* 0x0002c300ff107b82 */ /* 0x000f220000000800 */
[----:B-1----:R-:W-:-:S05]  /*22e0*/  IMAD.HI.U32 R4, R13, R4, RZ ;  /* 0x000000040d047227 */ /* 0x002fca00078e00ff */
[----:B------:R-:W-:Y:S01]  /*22f0*/  SHF.R.U32.HI R4, RZ, R5, R4 ;  /* 0x00000005ff047219 */ /* 0x000fe20000011604 */
[----:B--2---:R-:W-:Y:S01]  /*2300*/  IMAD.HI.U32 R3, R11, R3, RZ ;  /* 0x000000030b037227 */ /* 0x004fe200078e00ff */
[----:B------:R-:W-:-:S04]  /*2310*/  ISETP.NE.AND P0, PT, R2, 0x1, PT ;  /* 0x000000010200780c */ /* 0x000fc80003f05270 */
[----:B---3--:R-:W-:-:S04]  /*2320*/  SHF.R.U32.HI R6, RZ, R6, R3 ;  /* 0x00000006ff067219 */ /* 0x008fc80000011603 */
[----:B------:R-:W-:Y:S02]  /*2330*/  SEL R3, R11, R6, !P0 ;  /* 0x000000060b037207 */ /* 0x000fe40004000000 */
[----:B----4-:R-:W-:-:S04]  /*2340*/  ISETP.NE.AND P1, PT, R16, 0x1, PT ;  /* 0x000000011000780c */ /* 0x010fc80003f25270 */
[----:B------:R-:W-:-:S05]  /*2350*/  SEL R4, R13, R4, !P1 ;  /* 0x000000040d047207 */ /* 0x000fca0004800000 */
[----:B------:R-:W-:Y:S02]  /*2360*/  IMAD.IADD R5, R3, 0x1, -R4 ;  /* 0x0000000103057824 */ /* 0x000fe400078e0a04 */
[----:B------:R-:W-:Y:S02]  /*2370*/  IMAD.IADD R3, R4, 0x1, -R3 ;  /* 0x0000000104037824 */ /* 0x000fe400078e0a03 */
[----:B------:R-:W-:Y:S02]  /*2380*/  IMAD R13, R5, R16, R13 ;  /* 0x00000010050d7224 */ /* 0x000fe400078e020d */
[----:B------:R-:W-:-:S07]  /*2390*/  IMAD R11, R3, R2, R11 ;  /* 0x00000002030b7224 */ /* 0x000fce00078e020b */
.L_x_34:
[----:B------:R-:W-:Y:S01]  /*23a0*/  VIADD R14, R14, 0x1 ;  /* 0x000000010e0e7836 */ /* 0x000fe20000000000 */
[----:B------:R-:W-:Y:S01]  /*23b0*/  PLOP3.LUT P1, PT, PT, PT, PT, 0x80, 0x8 ;  /* 0x000000000008781c */ /* 0x000fe20003f2f070 */
[----:B------:R-:W-:Y:S02]  /*23c0*/  IMAD.IADD R21, R13, 0x1, R68 ;  /* 0x000000010d157824 */ /* 0x000fe400078e0244 */
[----:B------:R-:W-:Y:S01]  /*23d0*/  IMAD.IADD R20, R11, 0x1, R66 ;  /* 0x000000010b147824 */ /* 0x000fe200078e0242 */
[----:B------:R-:W-:-:S04]  /*23e0*/  ISETP.NE.AND P0, PT, R14, 0x2, PT ;  /* 0x000000020e00780c */ /* 0x000fc80003f05270 */
[----:B------:R-:W-:Y:S02]  /*23f0*/  SEL R3, RZ, 0x1, P0 ;  /* 0x00000001ff037807 */ /* 0x000fe40000000000 */
[----:B------:R-:W-:Y:S02]  /*2400*/  SEL R14, R14, RZ, P0 ;  /* 0x000000ff0e0e7207 */ /* 0x000fe40000000000 */
[----:B------:R-:W-:Y:S01]  /*2410*/  LOP3.LUT R12, R12, R3, RZ, 0x3c, !PT ;  /* 0x000000030c0c7212 */ /* 0x000fe200078e3cff */
[----:B------:R-:W-:Y:S06]  /*2420*/  @P2 BRA `(.L_x_35) ;  /* 0xfffffff000482947 */ /* 0x000fec000383ffff */
[----:B------:R-:W-:Y:S01]  /*2430*/  UIADD3 UR4, UPT, UPT, UR4, 0x28, URZ ;  /* 0x0000002804047890 */ /* 0x000fe2000fffe0ff */
[----:B------:R-:W-:-:S03]  /*2440*/  SHF.L.U32 R3, R15, 0x1f, RZ ;  /* 0x0000001f0f037819 */ /* 0x000fc600000006ff */
[----:B------:R-:W-:-:S09]  /*2450*/  ULEA UR5, UR6, UR4, 0x3 ;  /* 0x0000000406057291 */ /* 0x000fd2000f8e18ff */
[----:B------:R-:W1:Y:S02]  /*2460*/  SYNCS.PHASECHK.TRANS64.TRYWAIT P0, [UR5], R3 ;  /* 0x00000003ff0075a7 */ /* 0x000e640008001105 */
[----:B-1----:R-:W-:Y:S05]  /*2470*/  @!P0 BRA `(.L_x_36) ;  /* 0x00000050003c8947 */ /* 0x002fea0003800000 */
.L_x_121:
[----:B------:R-:W-:-:S04]  /*2480*/  UIADD3 UR6, UPT, UPT, UR6, 0x1, URZ ;  /* 0x0000000106067890 */ /* 0x000fc8000fffe0ff */
[----:B------:R-:W-:-:S04]  /*2490*/  UISETP.NE.AND UP0, UPT, UR6, 0x5, UPT ;  /* 0x000000050600788c */ /* 0x000fc8000bf05270 */
[----:B------:R-:W-:Y:S02]  /*24a0*/  USEL UR7, URZ, 0x1, UP0 ;  /* 0x00000001ff077887 */ /* 0x000fe40008000000 */
[----:B------:R-:W-:-:S04]  /*24b0*/  USEL UR6, UR6, URZ, UP0 ;  /* 0x000000ff06067287 */ /* 0x000fc80008000000 */
[----:B------:R-:W-:Y:S01]  /*24c0*/  ULEA UR5, UR6, UR4, 0x3 ;  /* 0x0000000406057291 */ /* 0x000fe2000f8e18ff */
[----:B------:R-:W-:-:S04]  /*24d0*/  LOP3.LUT R2, R15, UR7, RZ, 0x3c, !PT ;  /* 0x000000070f027c12 */ /* 0x000fc8000f8e3cff */
[----:B-1----:R-:W-:-:S04]  /*24e0*/  SHF.L.U32 R3, R2, 0x1f, RZ ;  /* 0x0000001f02037819 */ /* 0x002fc800000006ff */
[----:B------:R-:W1:Y:S02]  /*24f0*/  SYNCS.PHASECHK.TRANS64.TRYWAIT P0, [UR5], R3 ;  /* 0x00000003ff0075a7 */ /* 0x000e640008001105 */
[----:B-1----:R-:W-:Y:S05]  /*2500*/  @!P0 BRA `(.L_x_37) ;  /* 0x0000005000308947 */ /* 0x002fea0003800000 */
.L_x_123:
        /* <DEDUP_REMOVED lines=9> */
.L_x_125:
        /* <DEDUP_REMOVED lines=9> */
.L_x_127:
[----:B------:R-:W-:-:S04]  /*2630*/  UIADD3 UR6, UPT, UPT, UR6, 0x1, URZ ;  /* 0x0000000106067890 */ /* 0x000fc8000fffe0ff */
[----:B------:R-:W-:-:S04]  /*2640*/  UISETP.NE.AND UP0, UPT, UR6, 0x5, UPT ;  /* 0x000000050600788c */ /* 0x000fc8000bf05270 */
[----:B------:R-:W-:Y:S02]  /*2650*/  USEL UR5, URZ, 0x1, UP0 ;  /* 0x00000001ff057887 */ /* 0x000fe40008000000 */
[----:B------:R-:W-:-:S04]  /*2660*/  USEL UR6, UR6, URZ, UP0 ;  /* 0x000000ff06067287 */ /* 0x000fc80008000000 */
[----:B------:R-:W-:Y:S01]  /*2670*/  ULEA UR6, UR6, UR4, 0x3 ;  /* 0x0000000406067291 */ /* 0x000fe2000f8e18ff */
[----:B-1----:R-:W-:-:S04]  /*2680*/  LOP3.LUT R3, R2, UR5, RZ, 0x3c, !PT ;  /* 0x0000000502037c12 */ /* 0x002fc8000f8e3cff */
[----:B------:R-:W-:Y:S01]  /*2690*/  SHF.L.U32 R3, R3, 0x1f, RZ ;  /* 0x0000001f03037819 */ /* 0x000fe200000006ff */
[----:B----4-:R-:W-:-:S07]  /*26a0*/  IMAD.U32 R0, RZ, RZ, UR6 ;  /* 0x00000006ff007e24 */ /* 0x010fce000f8e00ff */
.L_x_40:
[----:B-1----:R1:W2:Y:S02]  /*26b0*/  SYNCS.PHASECHK.TRANS64.TRYWAIT P0, [R0+URZ], R3 ;  /* 0x00000003000075a7 */ /* 0x0022a400080011ff */
[----:B--2---:R-:W-:Y:S05]  /*26c0*/  @!P0 NANOSLEEP.SYNCS 0x989680 ;  /* 0x009896800000895d */ /* 0x004fea0003900000 */
[----:B------:R-:W2:Y:S02]  /*26d0*/  @!P0 SYNCS.PHASECHK.TRANS64 P0, [R0+URZ], R3 ;  /* 0x00000003000085a7 */ /* 0x000ea400080010ff */
[----:B--2---:R-:W-:Y:S05]  /*26e0*/  @P0 EXIT ;  /* 0x000000000000094d */ /* 0x004fea0003800000 */
[----:B------:R-:W-:Y:S05]  /*26f0*/  BRA `(.L_x_40) ;  /* 0xfffffffc00ec7947 */ /* 0x000fea000383ffff */
.L_x_17:
[----:B------:R-:W-:-:S04]  /*2700*/  UISETP.NE.AND UP1, UPT, UR37, URZ, UPT ;  /* 0x000000ff2500728c */ /* 0x000fc8000bf25270 */
[----:B------:R-:W-:-:S09]  /*2710*/  UISETP.NE.OR UP1, UPT, UR8, 0x1, UP1 ;  /* 0x000000010800788c */ /* 0x000fd20008f25670 */
[----:B------:R-:W-:Y:S05]  /*2720*/  BRA.U UP1, `(.L_x_41) ;  /* 0x0000000501487547 */ /* 0x000fea000b800000 */
[----:B------:R-:W-:Y:S01]  /*2730*/  ISETP.NE.AND P2, PT, R2, RZ, PT ;  /* 0x000000ff0200720c */ /* 0x000fe20003f45270 */
[----:B------:R-:W-:Y:S01]  /*2740*/  IMAD.MOV.U32 R12, RZ, RZ, 0x1 ;  /* 0x00000001ff0c7424 */ /* 0x000fe200078e00ff */
[----:B------:R-:W-:Y:S02]  /*2750*/  CS2R R10, SRZ ;  /* 0x00000000000a7805 */ /* 0x000fe4000001ff00 */
[----:B------:R-:W-:Y:S01]  /*2760*/  CS2R R8, SRZ ;  /* 0x0000000000087805 */ /* 0x000fe2000001ff00 */
[----:B------:R-:W-:Y:S01]  /*2770*/  UMOV UR4, 0x400 ;  /* 0x0000040000047882 */ /* 0x000fe20000000000 */
[----:B------:R-:W-:Y:S01]  /*2780*/  UMOV UR6, URZ ;  /* 0x000000ff00067c82 */ /* 0x000fe20008000000 */
[----:B------:R-:W-:-:S12]  /*2790*/  ULEA UR37, UR37, UR4, 0x18 ;  /* 0x0000000425257291 */ /* 0x000fd8000f8ec0ff */
.L_x_45:
[----:B------:R-:W-:Y:S02]  /*27a0*/  LEA R0, R8, UR37, 0x3 ;  /* 0x0000002508007c11 */ /* 0x000fe4000f8e18ff */
[----:B------:R-:W-:-:S03]  /*27b0*/  SHF.L.U32 R5, R9, 0x1f, RZ ;  /* 0x0000001f09057819 */ /* 0x000fc600000006ff */
[----:B------:R-:W-:Y:S01]  /*27c0*/  VIADD R4, R0, 0x100 ;  /* 0x0000010000047836 */ /* 0x000fe20000000000 */
[----:B------:R-:W1:Y:S02]  /*27d0*/  SYNCS.PHASECHK.TRANS64.TRYWAIT P0, [R0+URZ+0xf0], R5 ;  /* 0x0000f005000075a7 */ /* 0x000e6400080011ff */
[----:B-1----:R-:W-:Y:S05]  /*27e0*/  @!P0 BRA `(.L_x_42) ;  /* 0x0000004c00c08947 */ /* 0x002fea0003800000 */
.L_x_128:
[----:B------:R-:W-:Y:S01]  /*27f0*/  ULEA UR5, UR6, UR37, 0x3 ;  /* 0x0000002506057291 */ /* 0x000fe2000f8e18ff */
[----:B------:R-:W-:Y:S02]  /*2800*/  PRMT R4, RZ, 0x654, R4 ;  /* 0x00000654ff047816 */ /* 0x000fe40000000004 */
[----:B-1----:R-:W-:Y:S01]  /*2810*/  SHF.L.U32 R5, R12, 0x1f, RZ ;  /* 0x0000001f0c057819 */ /* 0x002fe200000006ff */
[----:B------:R-:W-:Y:S01]  /*2820*/  UIADD3 UR4, UPT, UPT, UR5, 0x90, URZ ;  /* 0x0000009005047890 */ /* 0x000fe2000fffe0ff */
[----:B------:R1:W-:Y:S05]  /*2830*/  SYNCS.ARRIVE.TRANS64.RED.A1T0 RZ, [R4+URZ], RZ ;  /* 0x000000ff04ff79a7 */ /* 0x0003ea00081004ff */
[----:B------:R-:W-:Y:S01]  /*2840*/  IMAD.U32 R7, RZ, RZ, UR4 ;  /* 0x00000004ff077e24 */ /* 0x000fe2000f8e00ff */
[----:B------:R-:W2:Y:S04]  /*2850*/  SYNCS.PHASECHK.TRANS64.TRYWAIT P0, [UR5+0xa0], R5 ;  /* 0x0000a005ff0075a7 */ /* 0x000ea80008001105 */
[----:B------:R-:W-:Y:S01]  /*2860*/  PRMT R6, R2, 0x654, R7 ;  /* 0x0000065402067816 */ /* 0x000fe20000000007 */
[----:B-1----:R-:W-:Y:S01]  /*2870*/  @!P2 IMAD.MOV.U32 R4, RZ, RZ, 0x10 ;  /* 0x00000010ff04a424 */ /* 0x002fe200078e00ff */
[----:B--2---:R-:W-:Y:S06]  /*2880*/  @!P0 BRA `(.L_x_43) ;  /* 0x0000004c00ac8947 */ /* 0x004fec0003800000 */
.L_x_130:
[----:B------:R-:W-:Y:S01]  /*2890*/  ULEA UR4, UR6, UR37, 0x4 ;  /* 0x0000002506047291 */ /* 0x000fe2000f8e20ff */
[----:B------:R-:W-:Y:S01]  /*28a0*/  SEL R3, R6, R3, !P2 ;  /* 0x0000000306037207 */ /* 0x000fe20005000000 */
[----:B------:R-:W-:Y:S01]  /*28b0*/  UIADD3 UR5, UPT, UPT, UR5, 0x90, URZ ;  /* 0x0000009005057890 */ /* 0x000fe2000fffe0ff */
[----:B-1----:R-:W-:Y:S01]  /*28c0*/  LEA R0, R11, UR37, 0x3 ;  /* 0x000000250b007c11 */ /* 0x002fe2000f8e18ff */
[----:B------:R-:W-:Y:S01]  /*28d0*/  UIADD3 UR4, UPT, UPT, UR4, 0x120, URZ ;  /* 0x0000012004047890 */ /* 0x000fe2000fffe0ff */
[----:B------:R-:W-:Y:S01]  /*28e0*/  SHF.L.U32 R5, R10, 0x1f, RZ ;  /* 0x0000001f0a057819 */ /* 0x000fe200000006ff */
[----:B------:R1:W-:Y:S01]  /*28f0*/  @!P2 SYNCS.ARRIVE.TRANS64.RED RZ, [R3+URZ], R4 ;  /* 0x0000000403ffa9a7 */ /* 0x0003e200080004ff */
[----:B------:R-:W-:Y:S01]  /*2900*/  UIADD3 UR6, UPT, UPT, UR6, 0x1, URZ ;  /* 0x0000000106067890 */ /* 0x000fe2000fffe0ff */
[----:B------:R-:W-:-:S03]  /*2910*/  VIADD R8, R8, 0x1 ;  /* 0x0000000108087836 */ /* 0x000fc60000000000 */
[----:B------:R-:W-:Y:S02]  /*2920*/  UISETP.NE.AND UP0, UPT, UR6, 0x2, UPT ;  /* 0x000000020600788c */ /* 0x000fe4000bf05270 */
[----:B------:R-:W-:Y:S06]  /*2930*/  UGETNEXTWORKID.BROADCAST [UR4], [UR5] ;  /* 0x00000000040073ca */ /* 0x000fec0008000100 */
[----:B------:R-:W-:Y:S01]  /*2940*/  USEL UR4, URZ, 0x1, UP0 ;  /* 0x00000001ff047887 */ /* 0x000fe20008000000 */
[----:B------:R-:W-:Y:S01]  /*2950*/  ISETP.NE.AND P0, PT, R8, 0x2, PT ;  /* 0x000000020800780c */ /* 0x000fe20003f05270 */
[----:B------:R-:W-:Y:S01]  /*2960*/  USEL UR6, UR6, URZ, UP0 ;  /* 0x000000ff06067287 */ /* 0x000fe20008000000 */
[----:B------:R-:W2:Y:S03]  /*2970*/  SYNCS.PHASECHK.TRANS64.TRYWAIT P1, [R0+URZ+0x90], R5 ;  /* 0x00009005000075a7 */ /* 0x000ea600080211ff */
[----:B------:R-:W-:Y:S01]  /*2980*/  LOP3.LUT R12, R12, UR4, RZ, 0x3c, !PT ;  /* 0x000000040c0c7c12 */ /* 0x000fe2000f8e3cff */
[----:B-12---:R-:W-:Y:S07]  /*2990*/  @!P1 BRA `(.L_x_44) ;  /* 0x0000004c00809947 */ /* 0x006fee0003800000 */
.L_x_131:
[C---:B------:R-:W-:Y:S01]  /*29a0*/  LEA R4, R11.reuse, UR37, 0x4 ;  /* 0x000000250b047c11 */ /* 0x040fe2000f8e20ff */
[----:B-1----:R-:W-:Y:S01]  /*29b0*/  VIADD R0, R0, 0xa0 ;  /* 0x000000a000007836 */ /* 0x002fe20000000000 */
[----:B------:R-:W-:Y:S01]  /*29c0*/  SEL R8, R8, RZ, P0 ;  /* 0x000000ff08087207 */ /* 0x000fe20000000000 */
[----:B------:R-:W-:-:S03]  /*29d0*/  VIADD R11, R11, 0x1 ;  /* 0x000000010b0b7836 */ /* 0x000fc60000000000 */
[----:B------:R-:W1:Y:S01]  /*29e0*/  LDS.128 R4, [R4+0x120] ;  /* 0x0001200004047984 */ /* 0x000e620000000c00 */
[----:B------:R-:W-:Y:S02]  /*29f0*/  PRMT R0, RZ, 0x654, R0 ;  /* 0x00000654ff007816 */ /* 0x000fe40000000000 */
[C---:B------:R-:W-:Y:S01]  /*2a00*/  ISETP.NE.AND P1, PT, R11.reuse, 0x2, PT ;  /* 0x000000020b00780c */ /* 0x040fe20003f25270 */
[----:B------:R-:W-:Y:S01]  /*2a10*/  @!PT LDS RZ, [RZ] ;  /* 0x00000000fffff984 */ /* 0x000fe20000000800 */
[----:B------:R-:W-:Y:S01]  /*2a20*/  @!PT LDS RZ, [RZ] ;  /* 0x00000000fffff984 */ /* 0x000fe20000000800 */
[----:B------:R-:W-:Y:S01]  /*2a30*/  @!PT LDS RZ, [RZ] ;  /* 0x00000000fffff984 */ /* 0x000fe20000000800 */
[----:B------:R-:W-:Y:S01]  /*2a40*/  @!PT LDS RZ, [RZ] ;  /* 0x00000000fffff984 */ /* 0x000fe20000000800 */
[----:B------:R2:W-:Y:S06]  /*2a50*/  MEMBAR.ALL.CTA ;  /* 0x0000000000007992 */ /* 0x0005ec0000008000 */
[----:B--2---:R-:W2:Y:S01]  /*2a60*/  FENCE.VIEW.ASYNC.S ;  /* 0x00000000000073c6 */ /* 0x004ea20000000000 */
[----:B------:R-:W-:Y:S01]  /*2a70*/  SEL R11, R11, RZ, P1 ;  /* 0x000000ff0b0b7207 */ /* 0x000fe20000800000 */
[----:B--2---:R2:W-:Y:S01]  /*2a80*/  SYNCS.ARRIVE.TRANS64.RED.A1T0 RZ, [R0+URZ], RZ ;  /* 0x000000ff00ff79a7 */ /* 0x0045e200081004ff */
[----:B-1----:R-:W-:-:S02]  /*2a90*/  LOP3.LUT P3, RZ, R6, 0x1, RZ, 0xc0, !PT ;  /* 0x0000000106ff7812 */ /* 0x002fc4000786c0ff */
[----:B------:R-:W-:-:S04]  /*2aa0*/  SEL R5, RZ, 0x1, P1 ;  /* 0x00000001ff057807 */ /* 0x000fc80000800000 */
[----:B------:R-:W-:Y:S02]  /*2ab0*/  LOP3.LUT R10, R10, R5, RZ, 0x3c, !PT ;  /* 0x000000050a0a7212 */ /* 0x000fe400078e3cff */
[----:B--2---:R-:W-:-:S04]  /*2ac0*/  SEL R0, RZ, 0x1, P0 ;  /* 0x00000001ff007807 */ /* 0x004fc80000000000 */
[----:B------:R-:W-:Y:S01]  /*2ad0*/  LOP3.LUT R9, R9, R0, RZ, 0x3c, !PT ;  /* 0x0000000009097212 */ /* 0x000fe200078e3cff */
[----:B------:R-:W-:Y:S06]  /*2ae0*/  @P3 BRA `(.L_x_45) ;  /* 0xfffffffc002c3947 */ /* 0x000fec000383ffff */
[----:B------:R-:W-:Y:S01]  /*2af0*/  ULEA UR5, UR6, UR37, 0x3 ;  /* 0x0000002506057291 */ /* 0x000fe2000f8e18ff */
[----:B------:R-:W-:-:S08]  /*2b00*/  SHF.L.U32 R3, R12, 0x1f, RZ ;  /* 0x0000001f0c037819 */ /* 0x000fd000000006ff */
[----:B------:R-:W1:Y:S02]  /*2b10*/  SYNCS.PHASECHK.TRANS64 P0, [UR5+0xa0], R3 ;  /* 0x0000a003ff0075a7 */ /* 0x000e640008001005 */
[----:B-1----:R-:W-:Y:S05]  /*2b20*/  @P0 BRA `(.L_x_46) ;  /* 0x0000000000080947 */ /* 0x002fea0003800000 */
[----:B------:R-:W1:Y:S02]  /*2b30*/  SYNCS.PHASECHK.TRANS64.TRYWAIT P0, [UR5+0xa0], R3 ;  /* 0x0000a003ff0075a7 */ /* 0x000e640008001105 */
[----:B-1----:R-:W-:Y:S05]  /*2b40*/  @!P0 BRA `(.L_x_47) ;  /* 0x0000004c00288947 */ /* 0x002fea0003800000 */
.L_x_46:
[----:B------:R-:W-:-:S04]  /*2b50*/  UIADD3 UR4, UPT, UPT, UR6, 0x1, URZ ;  /* 0x0000000106047890 */ /* 0x000fc8000fffe0ff */
[----:B------:R-:W-:-:S04]  /*2b60*/  UISETP.NE.AND UP0, UPT, UR4, 0x2, UPT ;  /* 0x000000020400788c */ /* 0x000fc8000bf05270 */
[----:B------:R-:W-:Y:S02]  /*2b70*/  USEL UR7, URZ, 0x1, UP0 ;  /* 0x00000001ff077887 */ /* 0x000fe40008000000 */
[----:B------:R-:W-:-:S04]  /*2b80*/  USEL UR4, UR4, URZ, UP0 ;  /* 0x000000ff04047287 */ /* 0x000fc80008000000 */
[----:B------:R-:W-:Y:S01]  /*2b90*/  ULEA UR4, UR4, UR37, 0x3 ;  /* 0x0000002504047291 */ /* 0x000fe2000f8e18ff */
[----:B-1----:R-:W-:-:S04]  /*2ba0*/  LOP3.LUT R3, R12, UR7, RZ, 0x3c, !PT ;  /* 0x000000070c037c12 */ /* 0x002fc8000f8e3cff */
[----:B------:R-:W-:-:S04]  /*2bb0*/  SHF.L.U32 R0, R3, 0x1f, RZ ;  /* 0x0000001f03007819 */ /* 0x000fc800000006ff */
[----:B------:R-:W1:Y:S02]  /*2bc0*/  SYNCS.PHASECHK.TRANS64 P0, [UR4+0xa0], R0 ;  /* 0x0000a000ff0075a7 */ /* 0x000e640008001004 */
[----:B-1----:R-:W-:Y:S05]  /*2bd0*/  @P0 EXIT ;  /* 0x000000000000094d */ /* 0x002fea0003800000 */
[----:B------:R-:W-:Y:S02]  /*2be0*/  SHF.L.U32 R3, R3, 0x1f, RZ ;  /* 0x0000001f03037819 */ /* 0x000fe400000006ff */
[----:B------:R-:W-:-:S07]  /*2bf0*/  MOV R0, UR4 ;  /* 0x0000000400007c02 */ /* 0x000fce0008000f00 */
.L_x_48:
[----:B-1----:R1:W2:Y:S02]  /*2c00*/  SYNCS.PHASECHK.TRANS64.TRYWAIT P0, [R0+URZ+0xa0], R3 ;  /* 0x0000a003000075a7 */ /* 0x0022a400080011ff */
[----:B--2---:R-:W-:Y:S05]  /*2c10*/  @!P0 NANOSLEEP.SYNCS 0x989680 ;  /* 0x009896800000895d */ /* 0x004fea0003900000 */
[----:B------:R-:W2:Y:S02]  /*2c20*/  @!P0 SYNCS.PHASECHK.TRANS64 P0, [R0+URZ+0xa0], R3 ;  /* 0x0000a003000085a7 */ /* 0x000ea400080010ff */
[----:B--2---:R-:W-:Y:S05]  /*2c30*/  @P0 EXIT ;  /* 0x000000000000094d */ /* 0x004fea0003800000 */
[----:B------:R-:W-:Y:S05]  /*2c40*/  BRA `(.L_x_48) ;  /* 0xfffffffc00ec7947 */ /* 0x000fea000383ffff */
.L_x_41:
[----:B------:R-:W-:-:S09]  /*2c50*/  UISETP.NE.AND UP1, UPT, UR8, URZ, UPT ;  /* 0x000000ff0800728c */ /* 0x000fd2000bf25270 */
[----:B------:R-:W-:Y:S05]  /*2c60*/  BRA.U UP1, `(.L_x_49) ;  /* 0x00000011013c7547 */ /* 0x000fea000b800000 */
[----:B------:R-:W-:Y:S01]  /*2c70*/  UMOV UR4, 0x40 ;  /* 0x0000004000047882 */ /* 0x000fe20000000000 */
[----:B------:R-:W-:Y:S01]  /*2c80*/  NOP ;  /* 0x0000000000007918 */ /* 0x000fe20000000000 */
[----:B------:R-:W-:Y:S01]  /*2c90*/  ULEA UR4, UR37, UR4, 0x18 ;  /* 0x0000000425047291 */ /* 0x000fe2000f8ec0ff */
[----:B------:R-:W-:Y:S02]  /*2ca0*/  UMOV UR5, 0x400 ;  /* 0x0000040000057882 */ /* 0x000fe40000000000 */
[----:B------:R-:W-:-:S06]  /*2cb0*/  ULEA UR37, UR37, UR5, 0x18 ;  /* 0x0000000525257291 */ /* 0x000fcc000f8ec0ff */
[----:B------:R-:W1:Y:S02]  /*2cc0*/  LDS.U8 R0, [UR4+0x1c] ;  /* 0x00001c04ff007984 */ /* 0x000e640008000000 */
[----:B-1----:R-:W-:-:S13]  /*2cd0*/  ISETP.NE.AND P0, PT, R0, RZ, PT ;  /* 0x000000ff0000720c */ /* 0x002fda0003f05270 */
[----:B------:R-:W-:Y:S05]  /*2ce0*/  @P0 BRA `(.L_x_50) ;  /* 0x0000000000580947 */ /* 0x000fea0003800000 */
[----:B------:R-:W-:-:S13]  /*2cf0*/  ELECT P0, URZ, PT ;  /* 0x0000000000ff782f */ /* 0x000fda0003800000 */
[----:B------:R-:W-:Y:S05]  /*2d00*/  @!P0 BRA `(.L_x_51) ;  /* 0x0000000000608947 */ /* 0x000fea0003800000 */
[----:B------:R-:W-:Y:S01]  /*2d10*/  UMOV UR5, 0x10 ;  /* 0x0000001000057882 */ /* 0x000fe20000000000 */
[----:B------:R-:W-:Y:S01]  /*2d20*/  HFMA2 R0, -RZ, RZ, 0, 5.9604644775390625e-08 ;  /* 0x00000001ff007431 */ /* 0x000fe200000001ff */
[----:B------:R-:W-:-:S03]  /*2d30*/  MOV R2, 0xffff ;  /* 0x0000ffff00027802 */ /* 0x000fc60000000f00 */
[----:B------:R-:W-:Y:S04]  /*2d40*/  DEPBAR.LE SB1, 0x36 ;  /* 0x00009d800000791a */ /* 0x000fe80000000000 */
[----:B------:R-:W1:Y:S02]  /*2d50*/  UTCATOMSWS.FIND_AND_SET.ALIGN UP0, UR5, UR5 ;  /* 0x00000005000575e3 */ /* 0x000e640008000800 */
[----:B-1----:R-:W-:Y:S01]  /*2d60*/  MOV R3, UR5 ;  /* 0x0000000500037c02 */ /* 0x002fe20008000f00 */
[----:B------:R-:W-:Y:S06]  /*2d70*/  BRA.U UP0, `(.L_x_52) ;  /* 0x0000000100187547 */ /* 0x000fec000b800000 */
.L_x_53:
[----:B------:R-:W-:Y:S05]  /*2d80*/  NANOSLEEP 0x64 ;  /* 0x000000640000795d */ /* 0x000fea0003800000 */
[----:B------:R-:W-:-:S05]  /*2d90*/  UMOV UR5, 0x10 ;  /* 0x0000001000057882 */ /* 0x000fca0000000000 */
[----:B------:R-:W-:Y:S04]  /*2da0*/  DEPBAR.LE SB1, 0x36 ;  /* 0x00009d800000791a */ /* 0x000fe80000000000 */
[----:B------:R-:W1:Y:S02]  /*2db0*/  UTCATOMSWS.FIND_AND_SET.ALIGN UP0, UR5, UR5 ;  /* 0x00000005000575e3 */ /* 0x000e640008000800 */
[----:B-1----:R-:W-:Y:S01]  /*2dc0*/  MOV R3, UR5 ;  /* 0x0000000500037c02 */ /* 0x002fe20008000f00 */
[----:B------:R-:W-:Y:S05]  /*2dd0*/  BRA.U !UP0, `(.L_x_53) ;  /* 0xfffffffd08e87547 */ /* 0x000fea000b83ffff */
.L_x_52:
[-C--:B------:R-:W-:Y:S02]  /*2de0*/  SHF.L.U32 R2, R2, R3.reuse, RZ ;  /* 0x0000000302027219 */ /* 0x080fe400000006ff */
[----:B------:R-:W-:Y:S01]  /*2df0*/  SHF.L.U32 R0, R0, R3, RZ ;  /* 0x0000000300007219 */ /* 0x000fe200000006ff */
[----:B------:R-:W-:Y:S02]  /*2e00*/  IMAD.SHL.U32 R3, R3, 0x20, RZ ;  /* 0x0000002003037824 */ /* 0x000fe400078e00ff */
[----:B------:R1:W-:Y:S04]  /*2e10*/  ATOMS.OR RZ, [UR4+0x14], R2 ;  /* 0x00001402ffff798c */ /* 0x0003e8000b000004 */
[----:B------:R1:W-:Y:S04]  /*2e20*/  ATOMS.OR RZ, [UR4+0x18], R0 ;  /* 0x00001800ffff798c */ /* 0x0003e8000b000004 */
[----:B------:R1:W-:Y:S01]  /*2e30*/  STS [UR37+0x140], R3 ;  /* 0x00014003ff007988 */ /* 0x0003e20008000825 */
[----:B------:R-:W-:Y:S05]  /*2e40*/  BRA `(.L_x_51) ;  /* 0x0000000000107947 */ /* 0x000fea0003800000 */
.L_x_50:
[----:B------:R-:W-:Y:S02]  /*2e50*/  MOV R0, 0xffffffff ;  /* 0xffffffff00007802 */ /* 0x000fe40000000f00 */
[----:B------:R-:W-:-:S03]  /*2e60*/  MOV R2, 0x2e90 ;  /* 0x00002e9000027802 */ /* 0x000fc60000000f00 */
[----:B------:R1:W-:Y:S04]  /*2e70*/  STS [UR37+0x140], R0 ;  /* 0x00014000ff007988 */ /* 0x0003e80008000825 */
[----:B-1-3-5:R-:W-:Y:S05]  /*2e80*/  CALL.REL.NOINC `($__internal_1_$__cuda_sm10x_tcgen05_guardrail_trap_phase_invalid_during_alloc) ;  /* 0x0000004c00fc7944 */ /* 0x02afea0003c00000 */
.L_x_51:
[----:B------:R-:W-:Y:S05]  /*2e90*/  WARPSYNC.ALL ;  /* 0x0000000000007948 */ /* 0x000fea0003800000 */
[----:B------:R-:W2:Y:S01]  /*2ea0*/  S2UR UR5, SR_CgaCtaId ;  /* 0x00000000000579c3 */ /* 0x000ea20000008800 */
[----:B------:R-:W-:Y:S01]  /*2eb0*/  UMOV UR4, 0x400 ;  /* 0x0000040000047882 */ /* 0x000fe20000000000 */
[----:B------:R-:W-:-:S06]  /*2ec0*/  NOP ;  /* 0x0000000000007918 */ /* 0x000fcc0000000000 */
[----:B------:R-:W-:Y:S06]  /*2ed0*/  BAR.ARV 0x6, 0xa0 ;  /* 0x0182800000007b1d */ /* 0x000fec0000002000 */
[----:B------:R-:W4:Y:S01]  /*2ee0*/  LDCU UR7, c[0x0][0x38c] ;  /* 0x00007180ff0777ac */ /* 0x000f220008000800 */
[----:B------:R-:W-:Y:S01]  /*2ef0*/  IMAD.MOV.U32 R11, RZ, RZ, 0x1 ;  /* 0x00000001ff0b7424 */ /* 0x000fe200078e00ff */
[----:B------:R-:W-:Y:S01]  /*2f00*/  CS2R R8, SRZ ;  /* 0x0000000000087805 */ /* 0x000fe2000001ff00 */
[----:B------:R-:W-:Y:S01]  /*2f10*/  IMAD.MOV.U32 R10, RZ, RZ, RZ ;  /* 0x000000ffff0a7224 */ /* 0x000fe200078e00ff */
[----:B------:R-:W3:Y:S01]  /*2f20*/  LDCU UR6, c[0x0][0x38c] ;  /* 0x00007180ff0677ac */ /* 0x000ee20008000800 */
[----:B------:R-:W-:Y:S01]  /*2f30*/  UMOV UR15, URZ ;  /* 0x000000ff000f7c82 */ /* 0x000fe20008000000 */
[----:B------:R-:W-:Y:S01]  /*2f40*/  UMOV UR14, URZ ;  /* 0x000000ff000e7c82 */ /* 0x000fe20008000000 */
[----:B--2---:R-:W-:Y:S01]  /*2f50*/  ULEA UR5, UR5, UR4, 0x18 ;  /* 0x0000000405057291 */ /* 0x004fe2000f8ec0ff */
[----:B------:R-:W-:Y:S01]  /*2f60*/  UMOV UR32, 0x0 ;  /* 0x0000000000207882 */ /* 0x000fe20000000000 */
[----:B------:R-:W-:-:S02]  /*2f70*/  UMOV UR33, 0x4100910 ;  /* 0x0410091000217882 */ /* 0x000fc40000000000 */
[----:B------:R-:W-:Y:S02]  /*2f80*/  UIADD3 UR9, UPT, UPT, UR5, 0x6800, URZ ;  /* 0x0000680005097890 */ /* 0x000fe4000fffe0ff */
[----:B------:R-:W-:Y:S02]  /*2f90*/  UIADD3 UR10, UPT, UPT, UR5, 0x1a800, URZ ;  /* 0x0001a800050a7890 */ /* 0x000fe4000fffe0ff */
[----:B----4-:R-:W-:Y:S01]  /*2fa0*/  UIADD3 UR7, UPT, UPT, UR7, 0x3f, URZ ;  /* 0x0000003f07077890 */ /* 0x010fe2000fffe0ff */
[----:B-1----:R-:W1:Y:S01]  /*2fb0*/  LDS R0, [UR5+0x140] ;  /* 0x00014005ff007984 */ /* 0x002e620008000800 */
[----:B------:R-:W-:Y:S02]  /*2fc0*/  USHF.R.U32.HI UR9, URZ, 0x4, UR9 ;  /* 0x00000004ff097899 */ /* 0x000fe40008011609 */
[----:B------:R-:W-:Y:S02]  /*2fd0*/  USHF.R.S32.HI UR4, URZ, 0x1f, UR7 ;  /* 0x0000001fff047899 */ /* 0x000fe40008011407 */
[----:B------:R-:W-:-:S02]  /*2fe0*/  USHF.R.U32.HI UR10, URZ, 0x4, UR10 ;  /* 0x00000004ff0a7899 */ /* 0x000fc4000801160a */
[----:B------:R-:W-:Y:S02]  /*2ff0*/  ULEA.HI UR4, UR4, UR7, URZ, 0x6 ;  /* 0x0000000704047291 */ /* 0x000fe4000f8f30ff */
[----:B------:R-:W-:Y:S02]  /*3000*/  ULOP3.LUT UR9, UR9, 0x3fff, URZ, 0xc0, !UPT ;  /* 0x00003fff09097892 */ /* 0x000fe4000f8ec0ff */
[----:B------:R-:W-:Y:S02]  /*3010*/  USHF.R.S32.HI UR4, URZ, 0x6, UR4 ;  /* 0x00000006ff047899 */ /* 0x000fe40008011404 */
[----:B------:R-:W-:Y:S02]  /*3020*/  ULOP3.LUT UR10, UR10, 0x3fff, URZ, 0xc0, !UPT ;  /* 0x00003fff0a0a7892 */ /* 0x000fe4000f8ec0ff */
[----:B------:R-:W-:Y:S01]  /*3030*/  UISETP.LT.AND UP0, UPT, UR4, 0x1, UPT ;  /* 0x000000010400788c */ /* 0x000fe2000bf01270 */
[----:B------:R-:W-:Y:S01]  /*3040*/  UMOV UR30, 0x0 ;  /* 0x00000000001e7882 */ /* 0x000fe20000000000 */
[----:B------:R-:W-:-:S02]  /*3050*/  UMOV UR31, 0x4100910 ;  /* 0x04100910001f7882 */ /* 0x000fc40000000000 */
[----:B------:R-:W-:Y:S01]  /*3060*/  USEL UR8, UR4, 0x1, !UP0 ;  /* 0x0000000104087887 */ /* 0x000fe2000c000000 */
[----:B------:R-:W-:Y:S01]  /*3070*/  UMOV UR28, 0x0 ;  /* 0x00000000001c7882 */ /* 0x000fe20000000000 */
[----:B------:R-:W-:Y:S01]  /*3080*/  UMOV UR29, 0x4100910 ;  /* 0x04100910001d7882 */ /* 0x000fe20000000000 */
[----:B------:R-:W-:Y:S01]  /*3090*/  UMOV UR26, 0x0 ;  /* 0x00000000001a7882 */ /* 0x000fe20000000000 */
[----:B------:R-:W-:Y:S01]  /*30a0*/  UMOV UR27, 0x4100910 ;  /* 0x04100910001b7882 */ /* 0x000fe20000000000 */
[----:B------:R-:W-:Y:S01]  /*30b0*/  UMOV UR24, 0x0 ;  /* 0x0000000000187882 */ /* 0x000fe20000000000 */
[----:B------:R-:W-:Y:S01]  /*30c0*/  UMOV UR25, 0x4100910 ;  /* 0x0410091000197882 */ /* 0x000fe20000000000 */
[----:B------:R-:W-:Y:S01]  /*30d0*/  UMOV UR22, 0x0 ;  /* 0x0000000000167882 */ /* 0x000fe20000000000 */
[----:B------:R-:W-:Y:S01]  /*30e0*/  UMOV UR23, 0x4100910 ;  /* 0x0410091000177882 */ /* 0x000fe20000000000 */
[----:B------:R-:W-:Y:S02]  /*30f0*/  ULOP3.LUT UR9, UR9, 0x10000, URZ, 0xfc, !UPT ;  /* 0x0001000009097892 */ /* 0x000fe4000f8efcff */
[----:B------:R-:W-:-:S02]  /*3100*/  ULOP3.LUT UR10, UR10, 0x10000, URZ, 0xfc, !UPT ;  /* 0x000100000a0a7892 */ /* 0x000fc4000f8efcff */
[----:B------:R-:W-:Y:S02]  /*3110*/  UIADD3 UR8, UPT, UPT, -UR8, URZ, URZ ;  /* 0x000000ff08087290 */ /* 0x000fe4000fffe1ff */
[----:B---3--:R-:W-:Y:S01]  /*3120*/  UISETP.GE.AND UP3, UPT, UR6, 0x1, UPT ;  /* 0x000000010600788c */ /* 0x008fe2000bf66270 */
[----:B------:R-:W-:Y:S01]  /*3130*/  UMOV UR20, 0x0 ;  /* 0x0000000000147882 */ /* 0x000fe20000000000 */
[----:B------:R-:W-:Y:S01]  /*3140*/  UMOV UR21, 0x4100910 ;  /* 0x0410091000157882 */ /* 0x000fe20000000000 */
[----:B------:R-:W-:Y:S01]  /*3150*/  UMOV UR18, 0x0 ;  /* 0x0000000000127882 */ /* 0x000fe20000000000 */
[----:B-1----:R-:W-:Y:S01]  /*3160*/  R2UR UR16, R0 ;  /* 0x00000000001072ca */ /* 0x002fe200000e0000 */
[----:B------:R-:W-:-:S14]  /*3170*/  UMOV UR19, 0x4100910 ;  /* 0x0410091000137882 */ /* 0x000fdc0000000000 */
.L_x_60:
[----:B------:R-:W-:Y:S02]  /*3180*/  LEA R0, R10, UR5, 0x3 ;  /* 0x000000050a007c11 */ /* 0x000fe4000f8e18ff */
[----:B------:R-:W-:Y:S02]  /*3190*/  SHF.L.U32 R5, R9, 0x1f, RZ ;  /* 0x0000001f09057819 */ /* 0x000fe400000006ff */
[----:B------:R-:W-:Y:S01]  /*31a0*/  PLOP3.LUT P0, PT, PT, PT, UP3, 0x80, 0x8 ;  /* 0x000000000008781c */ /* 0x000fe20003f0f038 */
[----:B------:R-:W-:Y:S01]  /*31b0*/  VIADD R3, R0, 0xa0 ;  /* 0x000000a000037836 */ /* 0x000fe20000000000 */
[----:B-1----:R-:W1:Y:S02]  /*31c0*/  SYNCS.PHASECHK.TRANS64.TRYWAIT P1, [R0+URZ+0x90], R5 ;  /* 0x00009005000075a7 */ /* 0x002e6400080211ff */
[----:B-1-3--:R-:W-:Y:S09]  /*31d0*/  @!P1 BRA `(.L_x_54) ;  /* 0x00000044009c9947 */ /* 0x00aff20003800000 */
.L_x_133:
[----:B------:R-:W-:Y:S01]  /*31e0*/  LEA R4, R10, UR5, 0x4 ;  /* 0x000000050a047c11 */ /* 0x000fe2000f8e20ff */
[----:B------:R-:W-:Y:S01]  /*31f0*/  @UP3 ULEA UR7, UR14, UR5, 0x3 ;  /* 0x000000050e073291 */ /* 0x000fe2000f8e18ff */
[----:B------:R-:W-:Y:S01]  /*3200*/  PLOP3.LUT P2, PT, PT, PT, PT, 0x80, 0x8 ;  /* 0x000000000008781c */ /* 0x000fe20003f4f070 */
[----:B------:R-:W-:Y:S01]  /*3210*/  ULEA UR6, UR15, UR5, 0x3 ;  /* 0x000000050f067291 */ /* 0x000fe2000f8e18ff */
[----:B------:R-:W-:Y:S01]  /*3220*/  PRMT R3, RZ, 0x654, R3 ;  /* 0x00000654ff037816 */ /* 0x000fe20000000003 */
[----:B------:R-:W-:Y:S01]  /*3230*/  ULEA.HI UR11, UR15, UR15, URZ, 0x1 ;  /* 0x0000000f0f0b7291 */ /* 0x000fe2000f8f08ff */
[----:B-1----:R-:W1:Y:S01]  /*3240*/  LDS.128 R4, [R4+0x120] ;  /* 0x0001200004047984 */ /* 0x002e620000000c00 */
[----:B------:R-:W-:Y:S02]  /*3250*/  @P0 SHF.L.U32 R2, R8, 0x1f, RZ ;  /* 0x0000001f08020819 */ /* 0x000fe400000006ff */
[----:B------:R-:W-:Y:S01]  /*3260*/  SHF.L.U32 R0, R11, 0x1f, RZ ;  /* 0x0000001f0b007819 */ /* 0x000fe200000006ff */
[----:B------:R-:W-:Y:S01]  /*3270*/  @!PT LDS RZ, [RZ] ;  /* 0x00000000fffff984 */ /* 0x000fe20000000800 */
[----:B------:R-:W-:Y:S01]  /*3280*/  @!PT LDS RZ, [RZ] ;  /* 0x00000000fffff984 */ /* 0x000fe20000000800 */
[----:B------:R-:W-:Y:S01]  /*3290*/  @!PT LDS RZ, [RZ] ;  /* 0x00000000fffff984 */ /* 0x000fe20000000800 */
[----:B------:R-:W-:Y:S01]  /*32a0*/  @!PT LDS RZ, [RZ] ;  /* 0x00000000fffff984 */ /* 0x000fe20000000800 */
[----:B------:R2:W-:Y:S06]  /*32b0*/  MEMBAR.ALL.CTA ;  /* 0x0000000000007992 */ /* 0x0005ec0000008000 */
[----:B--2---:R-:W2:Y:S02]  /*32c0*/  FENCE.VIEW.ASYNC.S ;  /* 0x00000000000073c6 */ /* 0x004ea40000000000 */
[----:B--2---:R2:W-:Y:S01]  /*32d0*/  SYNCS.ARRIVE.TRANS64.RED.A1T0 RZ, [R3+URZ], RZ ;  /* 0x000000ff03ff79a7 */ /* 0x0045e200081004ff */
[----:B------:R2:W3:Y:S01]  /*32e0*/  @P0 SYNCS.PHASECHK.TRANS64.TRYWAIT P2, [UR7], R2 ;  /* 0x00000002ff0005a7 */ /* 0x0004e20008041107 */
[----:B------:R-:W-:-:S02]  /*32f0*/  USHF.L.U32 UR7, UR11, 0x5, URZ ;  /* 0x000000050b077899 */ /* 0x000fc400080006ff */
[----:B------:R-:W-:Y:S01]  /*3300*/  ULOP3.LUT UR11, UR11, 0xffe, URZ, 0xc0, !UPT ;  /* 0x00000ffe0b0b7892 */ /* 0x000fe2000f8ec0ff */
[----:B-1----:R-:W-:Y:S01]  /*3310*/  LOP3.LUT P1, RZ, R6, 0x1, RZ, 0xc0, !PT ;  /* 0x0000000106ff7812 */ /* 0x002fe2000782c0ff */
[----:B------:R-:W-:Y:S02]  /*3320*/  ULOP3.LUT UR7, UR7, 0xffffffc0, URZ, 0xc0, !UPT ;  /* 0xffffffc007077892 */ /* 0x000fe4000f8ec0ff */
[----:B------:R-:W-:Y:S02]  /*3330*/  UIADD3 UR11, UPT, UPT, -UR11, UR15, URZ ;  /* 0x0000000f0b0b7290 */ /* 0x000fe4000fffe1ff */
[----:B------:R-:W-:-:S04]  /*3340*/  UIADD3 UR7, UPT, UPT, UR16, UR7, URZ ;  /* 0x0000000710077290 */ /* 0x000fc8000fffe0ff */
[----:B------:R-:W-:Y:S01]  /*3350*/  ULEA UR7, UR11, UR7, 0x14 ;  /* 0x000000070b077291 */ /* 0x000fe2000f8ea0ff */
[----:B------:R-:W1:Y:S02]  /*3360*/  SYNCS.PHASECHK.TRANS64.TRYWAIT P0, [UR6+0xd0], R0 ;  /* 0x0000d000ff0075a7 */ /* 0x000e640008001106 */
[----:B-123--:R-:W-:Y:S09]  /*3370*/  @!P0 BRA `(.L_x_55) ;  /* 0x0000004400488947 */ /* 0x00eff20003800000 */
.L_x_135:
[----:B------:R-:W-:Y:S01]  /*3380*/  IADD3 R10, PT, PT, R10, 0x1, RZ ;  /* 0x000000010a0a7810 */ /* 0x000fe20007ffe0ff */
[----:B------:R-:W-:Y:S06]  /*3390*/  BRA.U !UP3, `(.L_x_56) ;  /* 0x000000050b107547 */ /* 0x000fec000b800000 */
[----:B------:R-:W-:Y:S01]  /*33a0*/  UPLOP3.LUT UP4, UPT, UPT, UPT, UPT, 0x40, 0x4 ;  /* 0x000000000004789c */ /* 0x000fe20003f8e870 */
[----:B------:R-:W-:Y:S01]  /*33b0*/  UMOV UR13, UR8 ;  /* 0x00000008000d7c82 */ /* 0x000fe20008000000 */
[----:B------:R-:W-:Y:S01]  /*33c0*/  UMOV UR12, UR4 ;  /* 0x00000004000c7c82 */ /* 0x000fe20008000000 */
[----:B------:R-:W-:-:S08]  /*33d0*/  UMOV UR17, UR14 ;  /* 0x0000000e00117c82 */ /* 0x000fd00008000000 */
.L_x_59:
[----:B------:R-:W-:Y:S02]  /*33e0*/  UIADD3 UR13, UPT, UPT, UR13, 0x1, URZ ;  /* 0x000000010d0d7890 */ /* 0x000fe4000fffe0ff */
[----:B--2---:R-:W-:Y:S02]  /*33f0*/  ULEA UR11, UR17, UR5, 0x3 ;  /* 0x00000005110b7291 */ /* 0x004fe4000f8e18ff */
[----:B------:R-:W-:Y:S01]  /*3400*/  UISETP.NE.AND UP0, UPT, UR13, URZ, UPT ;  /* 0x000000ff0d00728c */ /* 0x000fe2000bf05270 */
[----:B---3--:R-:W-:Y:S10]  /*3410*/  @P2 BRA `(.L_x_57) ;  /* 0x00000000000c2947 */ /* 0x008ff40003800000 */
[----:B-1----:R-:W-:Y:S04]  /*3420*/  SHF.L.U32 R3, R8, 0x1f, RZ ;  /* 0x0000001f08037819 */ /* 0x002fe800000006ff */
[----:B------:R-:W1:Y:S02]  /*3430*/  SYNCS.PHASECHK.TRANS64.TRYWAIT P0, [UR11], R3 ;  /* 0x00000003ff0075a7 */ /* 0x000e64000800110b */
[----:B-1----:R-:W-:Y:S05]  /*3440*/  @!P0 BRA `(.L_x_58) ;  /* 0x00000044002c8947 */ /* 0x002fea0003800000 */
.L_x_57:
[----:B------:R-:W-:Y:S01]  /*3450*/  UISETP.NE.AND UP1, UPT, UR12, 0x1, UPT ;  /* 0x000000010c00788c */ /* 0x000fe2000bf25270 */
[----:B------:R-:W-:Y:S01]  /*3460*/  PLOP3.LUT P2, PT, PT, PT, PT, 0x80, 0x8 ;  /* 0x000000000008781c */ /* 0x000fe20003f4f070 */
[----:B------:R-:W-:Y:S02]  /*3470*/  UIADD3 UR14, UPT, UPT, UR17, 0x1, URZ ;  /* 0x00000001110e7890 */ /* 0x000fe4000fffe0ff */
[----:B------:R-:W-:Y:S02]  /*3480*/  ULEA UR64, UR17, UR10, 0xa ;  /* 0x0000000a11407291 */ /* 0x000fe4000f8e50ff */
[----:B------:R-:W-:Y:S01]  /*3490*/  UISETP.NE.AND UP2, UPT, UR14, 0x5, UPT ;  /* 0x000000050e00788c */ /* 0x000fe2000bf45270 */
[----:B------:R-:W-:Y:S01]  /*34a0*/  PLOP3.LUT P0, PT, PT, PT, UP1, 0x80, 0x8 ;  /* 0x000000000008781c */ /* 0x000fe20003f0f018 */
[----:B------:R-:W-:Y:S02]  /*34b0*/  ULEA UR62, UR17, UR9, 0xa ;  /* 0x00000009113e7291 */ /* 0x000fe4000f8e50ff */
[----:B------:R-:W-:Y:S02]  /*34c0*/  USEL UR35, URZ, 0x1, UP2 ;  /* 0x00000001ff237887 */ /* 0x000fe40009000000 */
[----:B------:R-:W-:Y:S02]  /*34d0*/  USEL UR14, UR14, URZ, UP2 ;  /* 0x000000ff0e0e7287 */ /* 0x000fe40009000000 */
[----:B------:R-:W-:Y:S02]  /*34e0*/  UIADD3 UR60, UPT, UPT, UR64, 0x2, URZ ;  /* 0x00000002403c7890 */ /* 0x000fe4000fffe0ff */
[----:B------:R-:W-:Y:S01]  /*34f0*/  @UP1 ULEA UR34, UR14, UR5, 0x3 ;  /* 0x000000050e221291 */ /* 0x000fe2000f8e18ff */
[----:B------:R-:W-:Y:S01]  /*3500*/  LOP3.LUT R8, R8, UR35, RZ, 0x3c, !PT ;  /* 0x0000002308087c12 */ /* 0x000fe2000f8e3cff */
[----:B------:R-:W-:Y:S02]  /*3510*/  UIADD3 UR58, UPT, UPT, UR62, 0x2, URZ ;  /* 0x000000023e3a7890 */ /* 0x000fe4000fffe0ff */
[----:B------:R-:W-:Y:S01]  /*3520*/  UIADD3 UR56, UPT, UPT, UR64, 0x4, URZ ;  /* 0x0000000440387890 */ /* 0x000fe2000fffe0ff */
[----:B-1----:R-:W-:Y:S01]  /*3530*/  @P0 SHF.L.U32 R0, R8, 0x1f, RZ ;  /* 0x0000001f08000819 */ /* 0x002fe200000006ff */
[----:B------:R-:W-:Y:S02]  /*3540*/  UIADD3 UR54, UPT, UPT, UR62, 0x4, URZ ;  /* 0x000000043e367890 */ /* 0x000fe4000fffe0ff */
[----:B------:R-:W-:Y:S01]  /*3550*/  UIADD3 UR52, UPT, UPT, UR64, 0x6, URZ ;  /* 0x0000000640347890 */ /* 0x000fe2000fffe0ff */
[----:B------:R2:W3:Y:S01]  /*3560*/  @P0 SYNCS.PHASECHK.TRANS64.TRYWAIT P2, [UR34], R0 ;  /* 0x00000000ff0005a7 */ /* 0x0004e20008041122 */
[----:B------:R-:W-:Y:S02]  /*3570*/  UIADD3 UR50, UPT, UPT, UR62, 0x6, URZ ;  /* 0x000000063e327890 */ /* 0x000fe4000fffe0ff */
        /* <DEDUP_REMOVED lines=9> */
[----:B------:R-:W-:Y:S01]  /*3610*/  UIADD3 UR12, UPT, UPT, UR12, -0x1, URZ ;  /* 0xffffffff0c0c7890 */ /* 0x000fe2000fffe0ff */
[----:B------:R-:W-:Y:S01]  /*3620*/  UMOV UR65, 0x40004040 ;  /* 0x4000404000417882 */ /* 0x000fe20000000000 */
[----:B------:R-:W-:Y:S01]  /*3630*/  UMOV UR63, 0x40004040 ;  /* 0x40004040003f7882 */ /* 0x000fe20000000000 */
[----:B------:R-:W-:Y:S01]  /*3640*/  UMOV UR61, 0x40004040 ;  /* 0x40004040003d7882 */ /* 0x000fe20000000000 */
[----:B------:R2:W-:Y:S01]  /*3650*/  UTCHMMA gdesc[UR62], gdesc[UR64], tmem[UR7], tmem[UR32], idesc[UR33], UP4 ;  /* 0x00ff20403e0075ea */ /* 0x0005e2000a000007 */
[----:B------:R-:W-:Y:S01]  /*3660*/  UPLOP3.LUT UP4, UPT, UPT, UPT, UPT, 0x80, 0x8 ;  /* 0x000000000008789c */ /* 0x000fe20003f8f070 */
[----:B------:R-:W-:Y:S01]  /*3670*/  UMOV UR59, 0x40004040 ;  /* 0x40004040003b7882 */ /* 0x000fe20000000000 */
[----:B------:R-:W-:Y:S01]  /*3680*/  UMOV UR57, 0x40004040 ;  /* 0x4000404000397882 */ /* 0x000fe20000000000 */
[----:B------:R2:W-:Y:S01]  /*3690*/  UTCHMMA gdesc[UR58], gdesc[UR60], tmem[UR7], tmem[UR30], idesc[UR31], UPT ;  /* 0x00ff1e3c3a0075ea */ /* 0x0005e2000b800007 */
        /* <DEDUP_REMOVED lines=14> */
[----:B------:R-:W-:Y:S01]  /*3780*/  UMOV UR35, 0x40004040 ;  /* 0x4000404000237882 */ /* 0x000fe20000000000 */
[----:B------:R2:W-:Y:S01]  /*3790*/  UTCHMMA gdesc[UR38], gdesc[UR40], tmem[UR7], tmem[UR20], idesc[UR21], UPT ;  /* 0x00ff1428260075ea */ /* 0x0005e2000b800007 */
[----:B------:R2:W-:Y:S01]  /*37a0*/  UTCHMMA gdesc[UR34], gdesc[UR36], tmem[UR7], tmem[UR18], idesc[UR19], UPT ;  /* 0x00ff1224220075ea */ /* 0x0005e2000b800007 */
[----:B------:R2:W-:Y:S01]  /*37b0*/  UTCBAR [UR11], URZ ;  /* 0x000000ff0b0073e9 */ /* 0x0005e200080000ff */
[----:B------:R-:W-:Y:S01]  /*37c0*/  UMOV UR17, UR14 ;  /* 0x0000000e00117c82 */ /* 0x000fe20008000000 */
[----:B------:R-:W-:Y:S05]  /*37d0*/  BRA.U UP0, `(.L_x_59) ;  /* 0xfffffffd00007547 */ /* 0x000fea000b83ffff */
.L_x_56:
[----:B------:R-:W-:Y:S01]  /*37e0*/  UIADD3 UR15, UPT, UPT, UR15, 0x1, URZ ;  /* 0x000000010f0f7890 */ /* 0x000fe2000fffe0ff */
[C---:B------:R-:W-:Y:S01]  /*37f0*/  ISETP.NE.AND P0, PT, R10.reuse, 0x2, PT ;  /* 0x000000020a00780c */ /* 0x040fe20003f05270 */
[----:B--2---:R-:W-:Y:S02]  /*3800*/  UIADD3 UR7, UPT, UPT, UR6, 0xb0, URZ ;  /* 0x000000b006077890 */ /* 0x004fe4000fffe0ff */
[----:B------:R-:W-:Y:S01]  /*3810*/  UISETP.NE.AND UP0, UPT, UR15, 0x4, UPT ;  /* 0x000000040f00788c */ /* 0x000fe2000bf05270 */
[----:B-1----:R-:W-:Y:S02]  /*3820*/  SEL R0, RZ, 0x1, P0 ;  /* 0x00000001ff007807 */ /* 0x002fe40000000000 */
[----:B------:R-:W-:Y:S01]  /*3830*/  SEL R10, R10, RZ, P0 ;  /* 0x000000ff0a0a7207 */ /* 0x000fe20000000000 */
[----:B------:R-:W-:Y:S01]  /*3840*/  USEL UR6, URZ, 0x1, UP0 ;  /* 0x00000001ff067887 */ /* 0x000fe20008000000 */
[----:B------:R-:W-:Y:S01]  /*3850*/  LOP3.LUT R9, R9, R0, RZ, 0x3c, !PT ;  /* 0x0000000009097212 */ /* 0x000fe200078e3cff */
[----:B------:R-:W-:Y:S01]  /*3860*/  USEL UR15, UR15, URZ, UP0 ;  /* 0x000000ff0f0f7287 */ /* 0x000fe20008000000 */
[----:B------:R1:W-:Y:S03]  /*3870*/  UTCBAR [UR7], URZ ;  /* 0x000000ff070073e9 */ /* 0x0003e600080000ff */
[----:B------:R-:W-:Y:S01]  /*3880*/  LOP3.LUT R11, R11, UR6, RZ, 0x3c, !PT ;  /* 0x000000060b0b7c12 */ /* 0x000fe2000f8e3cff */
[----:B------:R-:W-:Y:S07]  /*3890*/  @P1 BRA `(.L_x_60) ;  /* 0xfffffff800381947 */ /* 0x000fee000383ffff */
[----:B------:R-:W2:Y:S01]  /*38a0*/  S2UR UR4, SR_CgaCtaId ;  /* 0x00000000000479c3 */ /* 0x000ea20000008800 */
[----:B------:R-:W-:Y:S01]  /*38b0*/  ELECT P0, URZ, PT ;  /* 0x0000000000ff782f */ /* 0x000fe20003800000 */
[----:B------:R-:W-:Y:S01]  /*38c0*/  IMAD.MOV.U32 R0, RZ, RZ, 0x1 ;  /* 0x00000001ff007424 */ /* 0x000fe200078e00ff */
[----:B------:R-:W-:Y:S01]  /*38d0*/  UIADD3 UR5, UPT, UPT, UR5, 0xd0, URZ ;  /* 0x000000d005057890 */ /* 0x000fe2000fffe0ff */
[----:B------:R-:W-:Y:S01]  /*38e0*/  SHF.L.U32 R3, R11, 0x1f, RZ ;  /* 0x0000001f0b037819 */ /* 0x000fe200000006ff */
[----:B------:R-:W-:-:S03]  /*38f0*/  UMOV UR6, 0x40 ;  /* 0x0000004000067882 */ /* 0x000fc60000000000 */
[----:B------:R-:W-:Y:S01]  /*3900*/  UVIRTCOUNT.DEALLOC.SMPOOL 0x80 ;  /* 0x000000800000784c */ /* 0x000fe20000000000 */
[----:B--2---:R-:W-:Y:S02]  /*3910*/  ULEA UR4, UR4, UR6, 0x18 ;  /* 0x0000000604047291 */ /* 0x004fe4000f8ec0ff */
[----:B------:R-:W-:-:S07]  /*3920*/  ULEA UR6, UR15, UR5, 0x3 ;  /* 0x000000050f067291 */ /* 0x000fce000f8e18ff */
[----:B------:R2:W-:Y:S02]  /*3930*/  @P0 STS.U8 [UR4+0x1c], R0 ;  /* 0x00001c00ff000988 */ /* 0x0005e40008000004 */
[----:B------:R-:W4:Y:S02]  /*3940*/  SYNCS.PHASECHK.TRANS64.TRYWAIT P0, [UR6], R3 ;  /* 0x00000003ff0075a7 */ /* 0x000f240008001106 */
[----:B--2-4-:R-:W-:Y:S05]  /*3950*/  @!P0 BRA `(.L_x_61) ;  /* 0x0000004000008947 */ /* 0x014fea0003800000 */
.L_x_138:
[----:B-1----:R-:W-:-:S04]  /*3960*/  UIADD3 UR7, UPT, UPT, UR15, 0x1, URZ ;  /* 0x000000010f077890 */ /* 0x002fc8000fffe0ff */
[----:B------:R-:W-:-:S04]  /*3970*/  UISETP.NE.AND UP0, UPT, UR7, 0x4, UPT ;  /* 0x000000040700788c */ /* 0x000fc8000bf05270 */
[----:B------:R-:W-:Y:S02]  /*3980*/  USEL UR8, URZ, 0x1, UP0 ;  /* 0x00000001ff087887 */ /* 0x000fe40008000000 */
[----:B------:R-:W-:-:S04]  /*3990*/  USEL UR7, UR7, URZ, UP0 ;  /* 0x000000ff07077287 */ /* 0x000fc80008000000 */
[----:B------:R-:W-:Y:S01]  /*39a0*/  ULEA UR6, UR7, UR5, 0x3 ;  /* 0x0000000507067291 */ /* 0x000fe2000f8e18ff */
[----:B------:R-:W-:-:S04]  /*39b0*/  LOP3.LUT R2, R11, UR8, RZ, 0x3c, !PT ;  /* 0x000000080b027c12 */ /* 0x000fc8000f8e3cff */
[----:B--2---:R-:W-:-:S04]  /*39c0*/  SHF.L.U32 R3, R2, 0x1f, RZ ;  /* 0x0000001f02037819 */ /* 0x004fc800000006ff */
[----:B------:R-:W1:Y:S02]  /*39d0*/  SYNCS.PHASECHK.TRANS64.TRYWAIT P0, [UR6], R3 ;  /* 0x00000003ff0075a7 */ /* 0x000e640008001106 */
[----:B-1----:R-:W-:Y:S05]  /*39e0*/  @!P0 BRA `(.L_x_62) ;  /* 0x0000003c00f48947 */ /* 0x002fea0003800000 */
.L_x_140:
        /* <DEDUP_REMOVED lines=9> */
.L_x_142:
[----:B------:R-:W-:-:S04]  /*3a80*/  UIADD3 UR7, UPT, UPT, UR7, 0x1, URZ ;  /* 0x0000000107077890 */ /* 0x000fc8000fffe0ff */
[----:B------:R-:W-:-:S04]  /*3a90*/  UISETP.NE.AND UP0, UPT, UR7, 0x4, UPT ;  /* 0x000000040700788c */ /* 0x000fc8000bf05270 */
[----:B------:R-:W-:Y:S02]  /*3aa0*/  USEL UR6, URZ, 0x1, UP0 ;  /* 0x00000001ff067887 */ /* 0x000fe40008000000 */
[----:B------:R-:W-:-:S04]  /*3ab0*/  USEL UR7, UR7, URZ, UP0 ;  /* 0x000000ff07077287 */ /* 0x000fc80008000000 */
[----:B------:R-:W-:Y:S01]  /*3ac0*/  ULEA UR7, UR7, UR5, 0x3 ;  /* 0x0000000507077291 */ /* 0x000fe2000f8e18ff */
[----:B-1----:R-:W-:-:S04]  /*3ad0*/  LOP3.LUT R3, R2, UR6, RZ, 0x3c, !PT ;  /* 0x0000000602037c12 */ /* 0x002fc8000f8e3cff */
[----:B------:R-:W-:-:S04]  /*3ae0*/  SHF.L.U32 R3, R3, 0x1f, RZ ;  /* 0x0000001f03037819 */ /* 0x000fc800000006ff */
[----:B------:R-:W1:Y:S02]  /*3af0*/  SYNCS.PHASECHK.TRANS64.TRYWAIT P0, [UR7], R3 ;  /* 0x00000003ff0075a7 */ /* 0x000e640008001107 */
[----:B-1----:R-:W-:Y:S05]  /*3b00*/  @!P0 BRA `(.L_x_64) ;  /* 0x0000003c00dc8947 */ /* 0x002fea0003800000 */
.L_x_144:
[----:B------:R-:W-:Y:S01]  /*3b10*/  NOP ;  /* 0x0000000000007918 */ /* 0x000fe20000000000 */
[----:B-1----:R-:W1:Y:S01]  /*3b20*/  LDS R0, [UR4+0x14] ;  /* 0x00001404ff007984 */ /* 0x002e620008000800 */
[----:B------:R-:W-:Y:S01]  /*3b30*/  ULOP3.LUT UR6, UR16, 0xffff, URZ, 0xc0, !UPT ;  /* 0x0000ffff10067892 */ /* 0x000fe2000f8ec0ff */
[----:B------:R-:W-:Y:S01]  /*3b40*/  UMOV UR8, 0xffff ;  /* 0x0000ffff00087882 */ /* 0x000fe20000000000 */
[----:B------:R-:W-:Y:S02]  /*3b50*/  UMOV UR5, 0x1 ;  /* 0x0000000100057882 */ /* 0x000fe40000000000 */
[----:B------:R-:W-:-:S04]  /*3b60*/  USHF.R.U32.HI UR6, URZ, 0x5, UR6 ;  /* 0x00000005ff067899 */ /* 0x000fc80008011606 */
[----:B------:R-:W-:Y:S02]  /*3b70*/  USHF.L.U32 UR8, UR8, UR6, URZ ;  /* 0x0000000608087299 */ /* 0x000fe400080006ff */
[----:B------:R-:W-:-:S04]  /*3b80*/  USHF.L.U32 UR5, UR5, UR6, URZ ;  /* 0x0000000605057299 */ /* 0x000fc800080006ff */
[----:B-1----:R-:W-:-:S04]  /*3b90*/  LOP3.LUT R0, R0, UR8, RZ, 0xc0, !PT ;  /* 0x0000000800007c12 */ /* 0x002fc8000f8ec0ff */
[----:B------:R-:W-:-:S13]  /*3ba0*/  ISETP.NE.AND P0, PT, R0, UR8, PT ;  /* 0x0000000800007c0c */ /* 0x000fda000bf05270 */
[----:B------:R-:W-:Y:S05]  /*3bb0*/  @P0 BRA `(.L_x_65) ;  /* 0x0000000000580947 */ /* 0x000fea0003800000 */
[----:B------:R-:W1:Y:S02]  /*3bc0*/  LDS R0, [UR4+0x18] ;  /* 0x00001804ff007984 */ /* 0x000e640008000800 */
[----:B-1----:R-:W-:-:S04]  /*3bd0*/  LOP3.LUT R0, R0, UR5, RZ, 0xc0, !PT ;  /* 0x0000000500007c12 */ /* 0x002fc8000f8ec0ff */
[----:B------:R-:W-:-:S13]  /*3be0*/  ISETP.NE.AND P0, PT, R0, UR5, PT ;  /* 0x0000000500007c0c */ /* 0x000fda000bf05270 */
[----:B------:R-:W-:Y:S05]  /*3bf0*/  @P0 BRA `(.L_x_66) ;  /* 0x00000000003c0947 */ /* 0x000fea0003800000 */
[----:B------:R-:W1:Y:S01]  /*3c00*/  S2R R2, SR_LANEID ;  /* 0x0000000000027919 */ /* 0x000e620000000000 */
[----:B------:R-:W-:Y:S01]  /*3c10*/  ULOP3.LUT UR8, URZ, UR8, URZ, 0x33, !UPT ;  /* 0x00000008ff087292 */ /* 0x000fe2000f8e33ff */
[----:B------:R-:W-:Y:S01]  /*3c20*/  LOP3.LUT R4, RZ, UR5, RZ, 0x33, !PT ;  /* 0x00000005ff047c12 */ /* 0x000fe2000f8e33ff */
[----:B------:R-:W-:Y:S02]  /*3c30*/  VOTEU.ANY UR7, UPT, PT ;  /* 0x0000000000077886 */ /* 0x000fe400038e0100 */
[----:B------:R-:W-:Y:S01]  /*3c40*/  UFLO.U32 UR7, UR7 ;  /* 0x00000007000772bd */ /* 0x000fe200080e0000 */
[----:B------:R-:W2:Y:S01]  /*3c50*/  REDUX UR5, R4 ;  /* 0x00000000040573c4 */ /* 0x000ea20000000000 */
[----:B------:R-:W-:-:S06]  /*3c60*/  IMAD.U32 R0, RZ, RZ, UR8 ;  /* 0x00000008ff007e24 */ /* 0x000fcc000f8e00ff */
[----:B------:R4:W-:Y:S01]  /*3c70*/  UTCATOMSWS.AND URZ, UR8 ;  /* 0x0000000800ff79e3 */ /* 0x0009e20008000000 */
[----:B------:R-:W3:Y:S01]  /*3c80*/  REDUX UR6, R0 ;  /* 0x00000000000673c4 */ /* 0x000ee20000000000 */
[----:B-1----:R-:W-:Y:S01]  /*3c90*/  ISETP.EQ.U32.AND P0, PT, R2, UR7, PT ;  /* 0x0000000702007c0c */ /* 0x002fe2000bf02070 */
[----:B--2---:R-:W-:Y:S01]  /*3ca0*/  IMAD.U32 R2, RZ, RZ, UR5 ;  /* 0x00000005ff027e24 */ /* 0x004fe2000f8e00ff */
[----:B---3--:R-:W-:-:S11]  /*3cb0*/  MOV R3, UR6 ;  /* 0x0000000600037c02 */ /* 0x008fd60008000f00 */
[----:B------:R4:W-:Y:S04]  /*3cc0*/  @P0 ATOMS.AND RZ, [UR4+0x14], R3 ;  /* 0x00001403ffff098c */ /* 0x0009e8000a800004 */
[----:B------:R4:W-:Y:S01]  /*3cd0*/  @P0 ATOMS.AND RZ, [UR4+0x18], R2 ;  /* 0x00001802ffff098c */ /* 0x0009e2000a800004 */
[----:B------:R-:W-:Y:S05]  /*3ce0*/  BRA `(.L_x_67) ;  /* 0x0000000000147947 */ /* 0x000fea0003800000 */
.L_x_66:
[----:B------:R-:W-:Y:S02]  /*3cf0*/  MOV R2, 0x3d10 ;  /* 0x00003d1000027802 */ /* 0x000fe40000000f00 */
[----:B---3-5:R-:W-:Y:S05]  /*3d00*/  CALL.REL.NOINC `($__internal_0_$__cuda_sm10x_tcgen05_guardrail_trap_col_being_dealloced_not_returned_by_alloc) ;  /* 0x0000004000507944 */ /* 0x028fea0003c00000 */
[----:B------:R-:W-:Y:S05]  /*3d10*/  BRA `(.L_x_67) ;  /* 0x0000000000087947 */ /* 0x000fea0003800000 */
.L_x_65:
[----:B------:R-:W-:Y:S02]  /*3d20*/  MOV R2, 0x3d40 ;  /* 0x00003d4000027802 */ /* 0x000fe40000000f00 */
[----:B---3-5:R-:W-:Y:S05]  /*3d30*/  CALL.REL.NOINC `($__internal_2_$__cuda_sm10x_tcgen05_guardrail_trap_unallocated_columns_being_dealloced) ;  /* 0x00000040005c7944 */ /* 0x028fea0003c00000 */
.L_x_67:
[----:B------:R-:W-:Y:S01]  /*3d40*/  NOP ;  /* 0x0000000000007918 */ /* 0x000fe20000000000 */
[----:B----4-:R-:W-:Y:S05]  /*3d50*/  EXIT ;  /* 0x000000000000794d */ /* 0x010fea0003800000 */
.L_x_49:
[----:B------:R-:W-:-:S09]  /*3d60*/  UISETP.NE.OR UP2, UPT, UR8, 0x3, !UP2 ;  /* 0x000000030800788c */ /* 0x000fd2000d745670 */
[----:B------:R-:W-:Y:S05]  /*3d70*/  BRA.U UP2, `(.L_x_68) ;  /* 0x0000000d02b07547 */ /* 0x000fea000b800000 */
[----:B------:R-:W1:Y:S01]  /*3d80*/  LDC R0, c[0x0][0xb30] ;  /* 0x0002cc00ff007b82 */ /* 0x000e620000000800 */
[----:B------:R-:W2:Y:S01]  /*3d90*/  LDCU.64 UR8, c[0x0][0x888] ;  /* 0x00011100ff0877ac */ /* 0x000ea20008000a00 */
[----:B------:R-:W-:Y:S02]  /*3da0*/  HFMA2 R25, -RZ, RZ, 0, 0 ;  /* 0x00000000ff197431 */ /* 0x000fe400000001ff */
[----:B------:R-:W-:Y:S01]  /*3db0*/  IMAD.MOV.U32 R34, RZ, RZ, 0x1 ;  /* 0x00000001ff227424 */ /* 0x000fe200078e00ff */
[----:B------:R-:W-:Y:S01]  /*3dc0*/  MOV R23, 0x2000 ;  /* 0x0000200000177802 */ /* 0x000fe20000000f00 */
[----:B------:R-:W4:Y:S01]  /*3dd0*/  LDCU.64 UR4, c[0x0][0x890] ;  /* 0x00011200ff0477ac */ /* 0x000f220008000a00 */
[----:B------:R-:W-:Y:S01]  /*3de0*/  IMAD.MOV.U32 R27, RZ, RZ, RZ ;  /* 0x000000ffff1b7224 */ /* 0x000fe200078e00ff */
[----:B------:R-:W3:Y:S01]  /*3df0*/  LDC R19, c[0x0][0x370] ;  /* 0x0000dc00ff137b82 */ /* 0x000ee20000000800 */
[----:B------:R-:W-:Y:S01]  /*3e00*/  UMOV UR7, 0x400 ;  /* 0x0000040000077882 */ /* 0x000fe20000000000 */
[----:B------:R-:W-:-:S02]  /*3e10*/  UPLOP3.LUT UP1, UPT, UPT, UPT, UPT, 0x40, 0x4 ;  /* 0x000000000004789c */ /* 0x000fc40003f2e870 */
[----:B------:R-:W-:Y:S01]  /*3e20*/  ULEA UR7, UR37, UR7, 0x18 ;  /* 0x0000000725077291 */ /* 0x000fe2000f8ec0ff */
[----:B------:R-:W-:-:S03]  /*3e30*/  UMOV UR13, URZ ;  /* 0x000000ff000d7c82 */ /* 0x000fc60008000000 */
[----:B------:R-:W3:Y:S01]  /*3e40*/  LDC R2, c[0x0][0xb0c] ;  /* 0x0002c300ff027b82 */ /* 0x000ee20000000800 */
[----:B--2---:R-:W-:Y:S02]  /*3e50*/  UISETP.NE.U32.AND UP3, UPT, UR8, URZ, UPT ;  /* 0x000000ff0800728c */ /* 0x004fe4000bf65070 */
[----:B----4-:R-:W-:-:S05]  /*3e60*/  UISETP.NE.U32.AND UP4, UPT, UR4, URZ, UPT ;  /* 0x000000ff0400728c */ /* 0x010fca000bf85070 */
[----:B------:R-:W2:Y:S01]  /*3e70*/  LDC R18, c[0x0][0xb20] ;  /* 0x0002c800ff127b82 */ /* 0x000ea20000000800 */
[----:B-1----:R-:W-:Y:S01]  /*3e80*/  ISETP.NE.AND P1, PT, R0, 0x1, PT ;  /* 0x000000010000780c */ /* 0x002fe20003f25270 */
[----:B------:R-:W-:Y:S02]  /*3e90*/  UISETP.NE.AND.EX UP3, UPT, UR9, URZ, UPT, UP3 ;  /* 0x000000ff0900728c */ /* 0x000fe4000bf65330 */
[----:B------:R-:W-:-:S04]  /*3ea0*/  UISETP.NE.AND.EX UP4, UPT, UR5, URZ, UPT, UP4 ;  /* 0x000000ff0500728c */ /* 0x000fc8000bf85340 */
[----:B-----5:R-:W1:Y:S08]  /*3eb0*/  LDC.64 R32, c[0x0][0x348] ;  /* 0x0000d200ff207b82 */ /* 0x020e700000000a00 */
[----:B------:R-:W4:Y:S08]  /*3ec0*/  LDC.64 R16, c[0x0][0xb10] ;  /* 0x0002c400ff107b82 */ /* 0x000f300000000a00 */
[----:B------:R-:W1:Y:S08]  /*3ed0*/  LDC.64 R6, c[0x0][0xb18] ;  /* 0x0002c600ff067b82 */ /* 0x000e700000000a00 */
[----:B------:R-:W1:Y:S08]  /*3ee0*/  LDC.64 R4, c[0x0][0xb28] ;  /* 0x0002ca00ff047b82 */ /* 0x000e700000000a00 */
[----:B--23--:R-:W1:Y:S02]  /*3ef0*/  LDC R22, c[0x0][0x374] ;  /* 0x0000dd00ff167b82 */ /* 0x00ce640000000800 */
.L_x_77:
[----:B------:R-:W-:Y:S02]  /*3f00*/  LEA R0, R27, UR7, 0x3 ;  /* 0x000000071b007c11 */ /* 0x000fe4000f8e18ff */
[----:B------:R-:W-:Y:S02]  /*3f10*/  SHF.L.U32 R3, R25, 0x1f, RZ ;  /* 0x0000001f19037819 */ /* 0x000fe400000006ff */
[----:B------:R-:W-:Y:S02]  /*3f20*/  LEA R28, R27, UR7, 0x4 ;  /* 0x000000071b1c7c11 */ /* 0x000fe4000f8e20ff */
[----:B--2---:R-:W2:Y:S02]  /*3f30*/  SYNCS.PHASECHK.TRANS64.TRYWAIT P0, [R0+URZ+0x90], R3 ;  /* 0x00009003000075a7 */ /* 0x004ea400080011ff */
[----:B--2---:R-:W-:Y:S05]  /*3f40*/  @!P0 BRA `(.L_x_69) ;  /* 0x0000003800e48947 */ /* 0x004fea0003800000 */
.L_x_145:
[----:B------:R-:W-:Y:S01]  /*3f50*/  ISETP.GE.AND P0, PT, R26, 0x1, PT ;  /* 0x000000011a00780c */ /* 0x000fe20003f06270 */
[----:B------:R-:W3:Y:S01]  /*3f60*/  LDS.128 R28, [R28+0x120] ;  /* 0x000120001c1c7984 */ /* 0x000ee20000000c00 */
[----:B--2---:R-:W-:Y:S01]  /*3f70*/  VIADD R0, R0, 0xa0 ;  /* 0x000000a000007836 */ /* 0x004fe20000000000 */
[----:B------:R-:W-:Y:S01]  /*3f80*/  @!PT LDS RZ, [RZ] ;  /* 0x00000000fffff984 */ /* 0x000fe20000000800 */
[----:B------:R-:W-:Y:S01]  /*3f90*/  @!PT LDS RZ, [RZ] ;  /* 0x00000000fffff984 */ /* 0x000fe20000000800 */
[----:B------:R-:W-:Y:S01]  /*3fa0*/  @!PT LDS RZ, [RZ] ;  /* 0x00000000fffff984 */ /* 0x000fe20000000800 */
[----:B------:R-:W-:Y:S01]  /*3fb0*/  @!PT LDS RZ, [RZ] ;  /* 0x00000000fffff984 */ /* 0x000fe20000000800 */
[----:B------:R2:W-:Y:S06]  /*3fc0*/  MEMBAR.ALL.CTA ;  /* 0x0000000000007992 */ /* 0x0005ec0000008000 */
[----:B--2---:R-:W2:Y:S01]  /*3fd0*/  FENCE.VIEW.ASYNC.S ;  /* 0x00000000000073c6 */ /* 0x004ea20000000000 */
[----:B------:R-:W-:Y:S04]  /*3fe0*/  PRMT R0, RZ, 0x654, R0 ;  /* 0x00000654ff007816 */ /* 0x000fe80000000000 */
[----:B--2---:R2:W-:Y:S01]  /*3ff0*/  SYNCS.ARRIVE.TRANS64.RED.A1T0 RZ, [R0+URZ], RZ ;  /* 0x000000ff00ff79a7 */ /* 0x0045e200081004ff */
[----:B---3--:R-:W-:Y:S11]  /*4000*/  LOP3.LUT P3, RZ, R30, 0x1, RZ, 0xc0, !PT ;  /* 0x000000011eff7812 */ /* 0x008ff6000786c0ff */
[----:B------:R-:W-:Y:S02]  /*4010*/  @!UPT UIADD3 URZ, UPT, UPT, URZ, URZ, URZ ;  /* 0x000000fffffff290 */ /* 0x000fe4000fffe0ff */
[----:B------:R-:W-:Y:S02]  /*4020*/  @P3 MOV R13, R28 ;  /* 0x0000001c000d3202 */ /* 0x000fe40000000f00 */
[----:B------:R-:W-:Y:S01]  /*4030*/  @P3 LOP3.LUT R8, R29, 0xffff, RZ, 0xc0, !PT ;  /* 0x0000ffff1d083812 */ /* 0x000fe200078ec0ff */
[----:B--2---:R-:W-:Y:S06]  /*4040*/  @!P0 BRA `(.L_x_70) ;  /* 0x0000000000a48947 */ /* 0x004fec0003800000 */
[----:B-1----:R-:W-:Y:S01]  /*4050*/  IMAD.HI.U32 R37, R22, R7, RZ ;  /* 0x0000000716257227 */ /* 0x002fe200078e00ff */
[----:B------:R-:W-:Y:S02]  /*4060*/  ISETP.NE.AND P0, PT, R6, 0x1, PT ;  /* 0x000000010600780c */ /* 0x000fe40003f05270 */
[----:B------:R-:W-:Y:S01]  /*4070*/  ISETP.NE.AND P2, PT, R26, 0x1, PT ;  /* 0x000000011a00780c */ /* 0x000fe20003f45270 */
[----:B----4-:R-:W-:Y:S01]  /*4080*/  IMAD.HI.U32 R36, R19, R16, RZ ;  /* 0x0000001013247227 */ /* 0x010fe200078e00ff */
[----:B------:R-:W-:Y:S02]  /*4090*/  SHF.R.U32.HI R37, RZ, R18, R37 ;  /* 0x00000012ff257219 */ /* 0x000fe40000011625 */
[----:B------:R-:W-:Y:S01]  /*40a0*/  ISETP.NE.AND P4, PT, R2, 0x1, PT ;  /* 0x000000010200780c */ /* 0x000fe20003f85270 */
[----:B------:R-:W-:Y:S01]  /*40b0*/  IMAD.HI.U32 R38, R13, R16, RZ ;  /* 0x000000100d267227 */ /* 0x000fe200078e00ff */
[----:B------:R-:W-:Y:S02]  /*40c0*/  SHF.R.U32.HI R36, RZ, R17, R36 ;  /* 0x00000011ff247219 */ /* 0x000fe40000011624 */
[----:B------:R-:W-:Y:S01]  /*40d0*/  SEL R3, R22, R37, !P0 ;  /* 0x0000002516037207 */ /* 0x000fe20004000000 */
[C---:B------:R-:W-:Y:S01]  /*40e0*/  IMAD.HI.U32 R37, R8.reuse, R7, RZ ;  /* 0x0000000708257227 */ /* 0x040fe200078e00ff */
[----:B------:R-:W-:Y:S02]  /*40f0*/  SEL R11, R19, R36, !P4 ;  /* 0x00000024130b7207 */ /* 0x000fe40006000000 */
[----:B------:R-:W-:Y:S01]  /*4100*/  SHF.R.U32.HI R38, RZ, R17, R38 ;  /* 0x00000011ff267219 */ /* 0x000fe20000011626 */
[----:B------:R-:W-:Y:S01]  /*4110*/  IMAD.HI.U32 R40, R3, R4, RZ ;  /* 0x0000000403287227 */ /* 0x000fe200078e00ff */
[----:B------:R-:W-:Y:S03]  /*4120*/  SHF.R.U32.HI R37, RZ, R18, R37 ;  /* 0x00000012ff257219 */ /* 0x000fe60000011625 */
[----:B------:R-:W-:Y:S01]  /*4130*/  IMAD.HI.U32 R36, R11, R4, RZ ;  /* 0x000000040b247227 */ /* 0x000fe200078e00ff */
[----:B------:R-:W-:Y:S02]  /*4140*/  @P2 SHF.R.U32.HI R3, RZ, R5, R40 ;  /* 0x00000005ff032219 */ /* 0x000fe40000011628 */
[----:B------:R-:W-:Y:S02]  /*4150*/  SEL R9, R8, R37, !P0 ;  /* 0x0000002508097207 */ /* 0x000fe40004000000 */
[----:B------:R-:W-:Y:S01]  /*4160*/  @P2 SHF.R.U32.HI R11, RZ, R5, R36 ;  /* 0x00000005ff0b2219 */ /* 0x000fe20000011624 */
[C---:B------:R-:W-:Y:S01]  /*4170*/  IMAD R10, R26.reuse, R3, RZ ;  /* 0x000000031a0a7224 */ /* 0x040fe200078e02ff */
[----:B------:R-:W-:Y:S01]  /*4180*/  SEL R3, R13, R38, !P4 ;  /* 0x000000260d037207 */ /* 0x000fe20006000000 */
[C---:B------:R-:W-:Y:S03]  /*4190*/  IMAD.HI.U32 R14, R9.reuse, R4, RZ ;  /* 0x00000004090e7227 */ /* 0x040fe600078e00ff */
[----:B------:R-:W-:Y:S01]  /*41a0*/  ISETP.GE.AND P0, PT, R9, R10, PT ;  /* 0x0000000a0900720c */ /* 0x000fe20003f06270 */
[C---:B------:R-:W-:Y:S01]  /*41b0*/  IMAD R12, R26.reuse, R11, RZ ;  /* 0x0000000b1a0c7224 */ /* 0x040fe200078e02ff */
[-C--:B------:R-:W-:Y:S04]  /*41c0*/  SHF.R.U32.HI R14, RZ, R5.reuse, R14 ;  /* 0x00000005ff0e7219 */ /* 0x080fe8000001160e */
[----:B------:R-:W-:Y:S02]  /*41d0*/  ISETP.GE.OR P0, PT, R3, R12, P0 ;  /* 0x0000000c0300720c */ /* 0x000fe40000706670 */
[----:B------:R-:W-:Y:S05]  /*41e0*/  SEL R15, R9, R14, !P2 ;  /* 0x0000000e090f7207 */ /* 0x000fea0005000000 */
[----:B------:R-:W-:Y:S04]  /*41f0*/  IMAD.MOV R14, RZ, RZ, -R15 ;  /* 0x000000ffff0e7224 */ /* 0x000fe800078e0a0f */
[----:B------:R-:W-:Y:S02]  /*4200*/  IMAD R14, R26, R14, R9 ;  /* 0x0000000e1a0e7224 */ /* 0x000fe400078e0209 */
[C---:B------:R-:W-:Y:S05]  /*4210*/  @!P0 IMAD.HI.U32 R10, R3.reuse, R4, RZ ;  /* 0x00000004030a8227 */ /* 0x040fea00078e00ff */
[----:B------:R-:W-:Y:S04]  /*4220*/  @!P0 SHF.R.U32.HI R10, RZ, R5, R10 ;  /* 0x00000005ff0a8219 */ /* 0x000fe8000001160a */
[----:B------:R-:W-:Y:S01]  /*4230*/  @!P0 SEL R0, R3, R10, !P2 ;  /* 0x0000000a03008207 */ /* 0x000fe20005000000 */
[----:B------:R-:W-:Y:S03]  /*4240*/  IMAD.MOV R10, RZ, RZ, -R3 ;  /* 0x000000ffff0a7224 */ /* 0x000fe600078e0a03 */
[----:B------:R-:W-:Y:S01]  /*4250*/  @!P0 IADD3 R15, PT, PT, R15, -R0, RZ ;  /* 0x800000000f0f8210 */ /* 0x000fe20007ffe0ff */
[----:B------:R-:W-:Y:S01]  /*4260*/  @!P0 IMAD R0, R11, R14, R0 ;  /* 0x0000000e0b008224 */ /* 0x000fe200078e0200 */
[----:B------:R-:W-:Y:S01]  /*4270*/  IADD3 R11, PT, PT, -R9, RZ, RZ ;  /* 0x000000ff090b7210 */ /* 0x000fe20007ffe1ff */
[----:B------:R-:W-:Y:S02]  /*4280*/  IMAD R13, R2, R10, R13 ;  /* 0x0000000a020d7224 */ /* 0x000fe400078e020d */
[----:B------:R-:W-:Y:S02]  /*4290*/  @!P0 IMAD R9, R15, R26, R3 ;  /* 0x0000001a0f098224 */ /* 0x000fe400078e0203 */
[----:B------:R-:W-:Y:S02]  /*42a0*/  @!P0 IMAD.MOV.U32 R3, RZ, RZ, R0 ;  /* 0x000000ffff038224 */ /* 0x000fe400078e0000 */
[----:B------:R-:W-:Y:S02]  /*42b0*/  IMAD R8, R6, R11, R8 ;  /* 0x0000000b06087224 */ /* 0x000fe400078e0208 */
[----:B------:R-:W-:Y:S02]  /*42c0*/  IMAD R13, R3, R2, R13 ;  /* 0x00000002030d7224 */ /* 0x000fe400078e020d */
[----:B------:R-:W-:Y:S02]  /*42d0*/  IMAD R8, R9, R6, R8 ;  /* 0x0000000609087224 */ /* 0x000fe400078e0208 */
.L_x_70:
[----:B------:R-:W-:Y:S05]  /*42e0*/  BRA.U UP1, `(.L_x_71) ;  /* 0x0000000101107547 */ /* 0x000fea000b800000 */
[----:B------:R-:W-:Y:S04]  /*42f0*/  MOV R0, UR6 ;  /* 0x0000000600007c02 */ /* 0x000fe80008000f00 */
[----:B------:R-:W-:Y:S04]  /*4300*/  SHF.L.U32 R3, R0, 0x1f, RZ ;  /* 0x0000001f00037819 */ /* 0x000fe800000006ff */
[----:B------:R-:W2:Y:S02]  /*4310*/  SYNCS.PHASECHK.TRANS64.TRYWAIT P0, [UR7+0x88], R3 ;  /* 0x00008803ff0075a7 */ /* 0x000ea40008001107 */
[----:B--2---:R-:W-:Y:S05]  /*4320*/  @!P0 BRA `(.L_x_72) ;  /* 0x0000003800008947 */ /* 0x004fea0003800000 */
.L_x_71:
[----:B------:R-:W-:Y:S02]  /*4330*/  R2UR UR11, R21 ;  /* 0x00000000150b72ca */ /* 0x000fe400000e0000 */
[----:B------:R-:W-:Y:S02]  /*4340*/  R2UR UR10, R20 ;  /* 0x00000000140a72ca */ /* 0x000fe400000e0000 */
[----:B------:R-:W-:Y:S04]  /*4350*/  ISETP.NE.U32.AND P2, PT, RZ, UR4, PT ;  /* 0x00000004ff007c0c */ /* 0x000fe8000bf45070 */
[----:B------:R-:W-:Y:S05]  /*4360*/  ISETP.NE.AND.EX P2, PT, RZ, UR5, PT, P2 ;  /* 0x00000005ff007c0c */ /* 0x000fea000bf45320 */
[----:B------:R-:W-:Y:S02]  /*4370*/  USHF.L.U32 UR11, UR11, 0x6, URZ ;  /* 0x000000060b0b7899 */ /* 0x000fe400080006ff */
[----:B------:R-:W-:Y:S01]  /*4380*/  USHF.L.U32 UR10, UR10, 0x6, URZ ;  /* 0x000000060a0a7899 */ /* 0x000fe200080006ff */
[----:B------:R-:W-:Y:S11]  /*4390*/  BRA.U !UP4, `(.L_x_73) ;  /* 0x000000010c347547 */ /* 0x000ff6000b800000 */
[----:B------:R-:W-:Y:S01]  /*43a0*/  UPLOP3.LUT UP0, UPT, UPT, UPT, UP3, 0x80, 0x8 ;  /* 0x000000000008789c */ /* 0x000fe20003f0f030 */
[----:B--2---:R-:W-:Y:S02]  /*43b0*/  HFMA2 R0, -RZ, RZ, 0, 5.9604644775390625e-08 ;  /* 0x00000001ff007431 */ /* 0x004fe400000001ff */
[----:B------:R-:W-:Y:S03]  /*43c0*/  IMAD.MOV.U32 R67, RZ, RZ, 0x1 ;  /* 0x00000001ff437424 */ /* 0x000fe600078e00ff */
[----:B------:R-:W-:Y:S05]  /*43d0*/  PLOP3.LUT P0, PT, PT, PT, UP0, 0x80, 0x8 ;  /* 0x000000000008781c */ /* 0x000fea0003f0f008 */
[----:B------:R-:W2:Y:S01]  /*43e0*/  @UP0 LDCU.64 UR14, c[0x0][0x888] ;  /* 0x00011100ff0e07ac */ /* 0x000ea20008000a00 */
[----:B------:R-:W-:Y:S07]  /*43f0*/  @UP0 UIMAD UR8, UR36, UR4, URZ ;  /* 0x00000004240802a4 */ /* 0x000fee000f8e02ff */
[----:B------:R-:W-:Y:S01]  /*4400*/  @!P0 PRMT R67, R0, 0x7610, R67 ;  /* 0x0000761000438816 */ /* 0x000fe20000000043 */
[----:B--2---:R-:W-:Y:S03]  /*4410*/  @UP0 UIMAD.WIDE UR14, UR8, 0x4, UR14 ;  /* 0x00000004080e08a5 */ /* 0x004fe6000f8e020e */
[----:B------:R-:W2:Y:S03]  /*4420*/  @!UP0 LDCU UR8, c[0x0][0x880] ;  /* 0x00011000ff0887ac */ /* 0x000ea60008000800 */
[----:B------:R-:W-:Y:S01]  /*4430*/  IMAD.U32 R10, RZ, RZ, UR14 ;  /* 0x0000000eff0a7e24 */ /* 0x000fe2000f8e00ff */
[----:B------:R-:W-:Y:S05]  /*4440*/  MOV R11, UR15 ;  /* 0x0000000f000b7c02 */ /* 0x000fea0008000f00 */
[----:B------:R3:W5:Y:S02]  /*4450*/  @P0 LDG.E R35, desc[UR46][R10.64] ;  /* 0x0000002e0a230981 */ /* 0x000764000c1e1900 */
[----:B--23--:R-:W-:Y:S07]  /*4460*/  @!P0 IMAD.U32 R35, RZ, RZ, UR8 ;  /* 0x00000008ff238e24 */ /* 0x00cfee000f8e00ff */
.L_x_73:
[----:B-----5:R-:W-:Y:S01]  /*4470*/  @!P2 FSETP.EQ.AND P0, PT, R35, RZ, PT ;  /* 0x000000ff2300a20b */ /* 0x020fe20003f02000 */
[----:B------:R-:W-:Y:S01]  /*4480*/  @!UPT UIADD3 URZ, UPT, UPT, URZ, URZ, URZ ;  /* 0x000000fffffff290 */ /* 0x000fe2000fffe0ff */
[----:B------:R-:W-:Y:S11]  /*4490*/  @!P2 BRA `(.L_x_74) ;  /* 0x000000000014a947 */ /* 0x000ff60003800000 */
[----:B------:R-:W-:Y:S02]  /*44a0*/  LOP3.LUT P2, RZ, R67, 0xff, RZ, 0xc0, !PT ;  /* 0x000000ff43ff7812 */ /* 0x000fe4000784c0ff */
[----:B------:R-:W-:Y:S04]  /*44b0*/  PLOP3.LUT P0, PT, PT, PT, UP0, 0x80, 0x8 ;  /* 0x000000000008781c */ /* 0x000fe80003f0f008 */
[----:B------:R-:W-:Y:S07]  /*44c0*/  PLOP3.LUT P0, PT, P0, PT, PT, 0x8, 0x80 ;  /* 0x000000000080781c */ /* 0x000fee000070e170 */
[----:B------:R-:W-:Y:S11]  /*44d0*/  @P2 FSETP.EQ.AND P0, PT, R35, RZ, PT ;  /* 0x000000ff2300220b */ /* 0x000ff60003f02000 */
[----:B------:R-:W-:Y:S02]  /*44e0*/  @!UPT UIADD3 URZ, UPT, UPT, URZ, URZ, URZ ;  /* 0x000000fffffff290 */ /* 0x000fe4000fffe0ff */
.L_x_74:
[----:B------:R-:W-:Y:S01]  /*44f0*/  ULEA UR15, UR13, UR7, 0x3 ;  /* 0x000000070d0f7291 */ /* 0x000fe2000f8e18ff */
[----:B--2---:R-:W-:Y:S02]  /*4500*/  SHF.L.U32 R3, R34, 0x1f, RZ ;  /* 0x0000001f22037819 */ /* 0x004fe400000006ff */
[----:B------:R-:W-:Y:S04]  /*4510*/  ELECT P4, URZ, PT ;  /* 0x0000000000ff782f */ /* 0x000fe80003880000 */
[----:B------:R-:W-:Y:S02]  /*4520*/  PLOP3.LUT P4, PT, P0, P4, PT, 0xf2, 0x2f ;  /* 0x00000000002f781c */ /* 0x000fe40000789e72 */
[----:B------:R-:W2:Y:S11]  /*4530*/  SYNCS.PHASECHK.TRANS64.TRYWAIT P2, [UR15+0x68], R3 ;  /* 0x00006803ff0075a7 */ /* 0x000eb6000804110f */
[----:B-1----:R-:W-:Y:S05]  /*4540*/  @!P4 IADD3 R20, P0, PT, R32, 0x580, RZ ;  /* 0x000005802014c810 */ /* 0x002fea0007f1e0ff */
[----:B------:R-:W-:Y:S01]  /*4550*/  @!P4 IMAD.X R12, RZ, RZ, R33, P0 ;  /* 0x000000ffff0cc224 */ /* 0x000fe200000e0621 */
[----:B--2---:R-:W-:Y:S07]  /*4560*/  @!P2 BRA `(.L_x_75) ;  /* 0x000000340088a947 */ /* 0x004fee0003800000 */
.L_x_148:
[----:B------:R-:W2:Y:S01]  /*4570*/  LDC.64 R14, c[0x0][0xb10] ;  /* 0x0002c400ff0e7b82 */ /* 0x000ea20000000a00 */
[----:B------:R-:W-:Y:S01]  /*4580*/  @!P4 R2UR UR8, R12 ;  /* 0x000000000c08c2ca */ /* 0x000fe200000e0000 */
[----:B------:R-:W-:Y:S01]  /*4590*/  VOTEU.ALL UP2, P4 ;  /* 0x0000000000ff7886 */ /* 0x000fe20002040000 */
[----:B------:R-:W-:Y:S01]  /*45a0*/  @!P4 R2UR UR9, R20 ;  /* 0x000000001409c2ca */ /* 0x000fe200000e0000 */
[----:B------:R-:W-:Y:S01]  /*45b0*/  VOTEU.ALL UP1, P4 ;  /* 0x0000000000ff7886 */ /* 0x000fe20002020000 */
[----:B------:R-:W-:Y:S03]  /*45c0*/  UMOV UR20, 0x0 ;  /* 0x0000000000147882 */ /* 0x000fe60000000000 */
[----:B------:R-:W3:Y:S01]  /*45d0*/  LDC.64 R10, c[0x0][0xb18] ;  /* 0x0002c600ff0a7b82 */ /* 0x000ee20000000a00 */
[----:B------:R-:W-:Y:S01]  /*45e0*/  UMOV UR21, 0x10000000 ;  /* 0x1000000000157882 */ /* 0x000fe20000000000 */
[----:B------:R-:W-:Y:S01]  /*45f0*/  UMOV UR12, UR36 ;  /* 0x00000024000c7c82 */ /* 0x000fe20008000000 */
[----:B------:R-:W-:Y:S01]  /*4600*/  UIADD3 UR14, UPT, UPT, UR13, 0x1, URZ ;  /* 0x000000010d0e7890 */ /* 0x000fe2000fffe0ff */
[----:B------:R-:W-:Y:S01]  /*4610*/  @P3 SHF.R.U32.HI R24, RZ, 0x10, R29 ;  /* 0x00000010ff183819 */ /* 0x000fe2000001161d */
[----:B------:R-:W-:Y:S03]  /*4620*/  VIADD R27, R27, 0x1 ;  /* 0x000000011b1b7836 */ /* 0x000fe60000000000 */
[----:B-1----:R-:W1:Y:S01]  /*4630*/  @!P1 LDC R0, c[0x0][0xb20] ;  /* 0x0002c800ff009b82 */ /* 0x002e620000000800 */
[----:B------:R-:W-:Y:S01]  /*4640*/  UISETP.NE.AND UP5, UPT, UR14, 0x3, UPT ;  /* 0x000000030e00788c */ /* 0x000fe2000bfa5270 */
[----:B------:R-:W-:Y:S01]  /*4650*/  IMAD.U32 R21, RZ, RZ, UR8 ;  /* 0x00000008ff157e24 */ /* 0x000fe2000f8e00ff */
[----:B------:R-:W-:Y:S05]  /*4660*/  @!UP2 ULEA UR8, UR13, UR7, 0xd ;  /* 0x000000070d08a291 */ /* 0x000fea000f8e68ff */
[----:B------:R-:W5:Y:S01]  /*4670*/  @!P1 LDC R3, c[0x0][0xb0c] ;  /* 0x0002c300ff039b82 */ /* 0x000f620000000800 */
[----:B------:R-:W-:Y:S01]  /*4680*/  IMAD.U32 R20, RZ, RZ, UR9 ;  /* 0x00000009ff147e24 */ /* 0x000fe2000f8e00ff */
[----:B------:R-:W-:Y:S01]  /*4690*/  UIADD3 UR9, UPT, UPT, UR15, 0x50, URZ ;  /* 0x000000500f097890 */ /* 0x000fe2000fffe0ff */
[----:B------:R-:W-:Y:S01]  /*46a0*/  @!P4 R2UR UR19, R21 ;  /* 0x000000001513c2ca */ /* 0x000fe200000e0000 */
[----:B------:R-:W-:Y:S02]  /*46b0*/  @!UP2 UIADD3 UR8, UPT, UPT, UR8, 0x400, URZ ;  /* 0x000004000808a890 */ /* 0x000fe4000fffe0ff */
[----:B------:R-:W-:Y:S01]  /*46c0*/  @!P4 R2UR UR18, R20 ;  /* 0x000000001412c2ca */ /* 0x000fe200000e0000 */
[----:B------:R-:W-:Y:S01]  /*46d0*/  @!P4 IMAD.MOV.U32 R20, RZ, RZ, 0x2000 ;  /* 0x00002000ff14c424 */ /* 0x000fe200078e00ff */
[----:B------:R-:W-:Y:S02]  /*46e0*/  UPRMT UR16, UR37, 0x654, UR9 ;  /* 0x0000065425107896 */ /* 0x000fe40008000009 */
[----:B------:R-:W-:Y:S02]  /*46f0*/  USEL UR17, URZ, 0x1, UP5 ;  /* 0x00000001ff117887 */ /* 0x000fe4000a800000 */
[----:B------:R-:W-:Y:S04]  /*4700*/  USEL UR14, UR14, URZ, UP5 ;  /* 0x000000ff0e0e7287 */ /* 0x000fe8000a800000 */
[----:B------:R-:W-:Y:S01]  /*4710*/  ULEA UR13, UR14, UR7, 0x3 ;  /* 0x000000070e0d7291 */ /* 0x000fe2000f8e18ff */
[----:B------:R-:W-:Y:S02]  /*4720*/  LOP3.LUT R34, R34, UR17, RZ, 0x3c, !PT ;  /* 0x0000001122227c12 */ /* 0x000fe4000f8e3cff */
[----:B------:R1:W-:Y:S01]  /*4730*/  @!UP1 UTMALDG.3D [UR8], [UR18], desc[UR20] ;  /* 0x00001408120095b4 */ /* 0x0003e20008011000 */
[----:B------:R1:W-:Y:S01]  /*4740*/  @!P4 SYNCS.ARRIVE.TRANS64.RED.A0TR RZ, [UR15+0x50], R20 ;  /* 0x00005014ffffc9a7 */ /* 0x0003e2000830040f */
[----:B------:R-:W-:Y:S02]  /*4750*/  SHF.L.U32 R12, R34, 0x1f, RZ ;  /* 0x0000001f220c7819 */ /* 0x000fe400000006ff */
[----:B-----5:R-:W-:Y:S01]  /*4760*/  @!P1 ISETP.NE.AND P2, PT, R3, 0x1, PT ;  /* 0x000000010300980c */ /* 0x020fe20003f45270 */
[C---:B--2---:R-:W-:Y:S01]  /*4770*/  @!P1 IMAD.HI.U32 R14, R13.reuse, R14, RZ ;  /* 0x0000000e0d0e9227 */ /* 0x044fe200078e00ff */
[----:B---3--:R-:W-:Y:S03]  /*4780*/  @!P1 ISETP.NE.AND P0, PT, R10, 0x1, PT ;  /* 0x000000010a00980c */ /* 0x008fe60003f05270 */
[C---:B------:R-:W-:Y:S01]  /*4790*/  @!P1 IMAD.HI.U32 R11, R8.reuse, R11, RZ ;  /* 0x0000000b080b9227 */ /* 0x040fe200078e00ff */
[----:B------:R-:W-:Y:S04]  /*47a0*/  @!P1 SHF.R.U32.HI R14, RZ, R15, R14 ;  /* 0x0000000fff0e9219 */ /* 0x000fe8000001160e */
[----:B-1----:R-:W-:Y:S01]  /*47b0*/  @!P1 SHF.R.U32.HI R9, RZ, R0, R11 ;  /* 0x00000000ff099219 */ /* 0x002fe2000001160b */
[----:B------:R-:W-:Y:S01]  /*47c0*/  SYNCS.ARRIVE.TRANS64.RED.A1T0 RZ, [UR16], RZ ;  /* 0x000000ffffff79a7 */ /* 0x000fe20008100410 */
[----:B------:R-:W-:Y:S02]  /*47d0*/  @!P1 SEL R14, R13, R14, !P2 ;  /* 0x0000000e0d0e9207 */ /* 0x000fe40005000000 */
[----:B------:R-:W-:Y:S01]  /*47e0*/  @!P1 SEL R9, R8, R9, !P0 ;  /* 0x0000000908099207 */ /* 0x000fe20004000000 */
[----:B------:R-:W1:Y:S04]  /*47f0*/  SYNCS.PHASECHK.TRANS64.TRYWAIT P5, [UR13+0x68], R12 ;  /* 0x0000680cff0075a7 */ /* 0x000e6800080a110d */
[----:B------:R-:W-:Y:S02]  /*4800*/  @!P1 IMAD.IADD R0, R9, 0x1, -R14 ;  /* 0x0000000109009824 */ /* 0x000fe400078e0a0e */
[----:B------:R-:W-:Y:S02]  /*4810*/  @!P1 IMAD.IADD R9, R14, 0x1, -R9 ;  /* 0x000000010e099824 */ /* 0x000fe400078e0a09 */
[----:B------:R-:W-:Y:S02]  /*4820*/  @!P1 IMAD R13, R0, R3, R13 ;  /* 0x00000003000d9224 */ /* 0x000fe400078e020d */
[----:B------:R-:W-:Y:S01]  /*4830*/  @!P1 IMAD R8, R9, R10, R8 ;  /* 0x0000000a09089224 */ /* 0x000fe200078e0208 */
[----:B-1----:R-:W-:Y:S06]  /*4840*/  @!P5 BRA `(.L_x_76) ;  /* 0x0000003000e8d947 */ /* 0x002fec0003800000 */
.L_x_150:
[----:B-1----:R-:W-:Y:S01]  /*4850*/  @!P4 IADD3 R3, P0, PT, R32, 0x580, RZ ;  /* 0x000005802003c810 */ /* 0x002fe20007f1e0ff */
[----:B------:R-:W-:Y:S01]  /*4860*/  UMOV UR18, 0x0 ;  /* 0x0000000000127882 */ /* 0x000fe20000000000 */
[----:B------:R-:W-:Y:S01]  /*4870*/  UMOV UR19, 0x10000000 ;  /* 0x1000000000137882 */ /* 0x000fe20000000000 */
[----:B------:R-:W-:Y:S01]  /*4880*/  VOTEU.ALL UP1, P4 ;  /* 0x0000000000ff7886 */ /* 0x000fe20002020000 */
[----:B------:R-:W-:Y:S01]  /*4890*/  @!P4 R2UR UR9, R3 ;  /* 0x000000000309c2ca */ /* 0x000fe200000e0000 */
[----:B------:R-:W-:Y:S01]  /*48a0*/  @!P4 IMAD.X R0, RZ, RZ, R33, P0 ;  /* 0x000000ffff00c224 */ /* 0x000fe200000e0621 */
[----:B------:R-:W-:Y:S01]  /*48b0*/  UMOV UR12, UR36 ;  /* 0x00000024000c7c82 */ /* 0x000fe20008000000 */
[----:B------:R-:W-:Y:S01]  /*48c0*/  @P3 R2UR UR36, R24 ;  /* 0x00000000182432ca */ /* 0x000fe200000e0000 */
[----:B------:R-:W-:Y:S01]  /*48d0*/  @!UP1 ULEA UR15, UR14, UR7, 0xd ;  /* 0x000000070e0f9291 */ /* 0x000fe2000f8e68ff */
[----:B------:R-:W-:Y:S01]  /*48e0*/  ISETP.NE.AND P0, PT, R27, 0x2, PT ;  /* 0x000000021b00780c */ /* 0x000fe20003f05270 */
[----:B------:R-:W-:Y:S01]  /*48f0*/  @!UP1 UIADD3 UR10, UPT, UPT, UR10, 0x20, URZ ;  /* 0x000000200a0a9890 */ /* 0x000fe2000fffe0ff */
[----:B------:R-:W-:Y:S01]  /*4900*/  @!P4 R2UR UR8, R0 ;  /* 0x000000000008c2ca */ /* 0x000fe200000e0000 */
[----:B------:R-:W-:Y:S01]  /*4910*/  IMAD.IADD R20, R8, 0x1, R66 ;  /* 0x0000000108147824 */ /* 0x000fe200078e0242 */
[----:B------:R-:W-:Y:S01]  /*4920*/  SEL R0, RZ, 0x1, P0 ;  /* 0x00000001ff007807 */ /* 0x000fe20000000000 */
[----:B------:R-:W-:Y:S01]  /*4930*/  IMAD.IADD R21, R13, 0x1, R68 ;  /* 0x000000010d157824 */ /* 0x000fe200078e0244 */
[----:B------:R-:W-:Y:S02]  /*4940*/  SEL R27, R27, RZ, P0 ;  /* 0x000000ff1b1b7207 */ /* 0x000fe40000000000 */
[----:B------:R-:W-:Y:S01]  /*4950*/  IMAD.U32 R10, RZ, RZ, UR9 ;  /* 0x00000009ff0a7e24 */ /* 0x000fe2000f8e00ff */
[----:B------:R-:W-:Y:S01]  /*4960*/  UIADD3 UR9, UPT, UPT, UR13, 0x50, URZ ;  /* 0x000000500d097890 */ /* 0x000fe2000fffe0ff */
[----:B------:R-:W-:Y:S03]  /*4970*/  LOP3.LUT R25, R25, R0, RZ, 0x3c, !PT ;  /* 0x0000000019197212 */ /* 0x000fe600078e3cff */
[----:B------:R-:W-:Y:S02]  /*4980*/  @!P4 R2UR UR16, R10 ;  /* 0x000000000a10c2ca */ /* 0x000fe400000e0000 */
[----:B------:R-:W-:Y:S01]  /*4990*/  IMAD.U32 R11, RZ, RZ, UR8 ;  /* 0x00000008ff0b7e24 */ /* 0x000fe2000f8e00ff */
[----:B------:R-:W-:Y:S01]  /*49a0*/  @!UP1 UIADD3 UR8, UPT, UPT, UR15, 0x400, URZ ;  /* 0x000004000f089890 */ /* 0x000fe2000fffe0ff */
[----:B------:R-:W-:Y:S01]  /*49b0*/  VOTEU.ALL UP1, P4 ;  /* 0x0000000000ff7886 */ /* 0x000fe20002020000 */
[----:B------:R-:W-:Y:S02]  /*49c0*/  UPRMT UR15, UR37, 0x654, UR9 ;  /* 0x00000654250f7896 */ /* 0x000fe40008000009 */
[----:B------:R-:W-:Y:S11]  /*49d0*/  @!P4 R2UR UR17, R11 ;  /* 0x000000000b11c2ca */ /* 0x000ff600000e0000 */
[----:B------:R-:W-:Y:S02]  /*49e0*/  @!UPT UIADD3 URZ, UPT, UPT, URZ, URZ, URZ ;  /* 0x000000fffffff290 */ /* 0x000fe4000fffe0ff */
[----:B------:R2:W-:Y:S01]  /*49f0*/  @!UP1 UTMALDG.3D [UR8], [UR16], desc[UR18] ;  /* 0x00001208100095b4 */ /* 0x0005e20008011000 */
[----:B------:R2:W-:Y:S01]  /*4a00*/  @!P4 SYNCS.ARRIVE.TRANS64.RED.A0TR RZ, [UR13+0x50], R23 ;  /* 0x00005017ffffc9a7 */ /* 0x0005e2000830040d */
[----:B------:R-:W-:Y:S04]  /*4a10*/  UIADD3 UR13, UPT, UPT, UR14, 0x1, URZ ;  /* 0x000000010e0d7890 */ /* 0x000fe8000fffe0ff */
[----:B------:R-:W-:Y:S04]  /*4a20*/  UISETP.NE.AND UP1, UPT, UR13, 0x3, UPT ;  /* 0x000000030d00788c */ /* 0x000fe8000bf25270 */
[----:B------:R-:W-:Y:S02]  /*4a30*/  USEL UR14, URZ, 0x1, UP1 ;  /* 0x00000001ff0e7887 */ /* 0x000fe40008800000 */
[----:B------:R-:W-:Y:S02]  /*4a40*/  USEL UR13, UR13, URZ, UP1 ;  /* 0x000000ff0d0d7287 */ /* 0x000fe40008800000 */
[----:B------:R-:W-:Y:S02]  /*4a50*/  UPLOP3.LUT UP1, UPT, UPT, UPT, UPT, 0x80, 0x8 ;  /* 0x000000000008789c */ /* 0x000fe40003f2f070 */
[----:B------:R-:W-:Y:S01]  /*4a60*/  LOP3.LUT R34, R34, UR14, RZ, 0x3c, !PT ;  /* 0x0000000e22227c12 */ /* 0x000fe2000f8e3cff */
[----:B------:R-:W-:Y:S01]  /*4a70*/  SYNCS.ARRIVE.TRANS64.RED.A1T0 RZ, [UR15], RZ ;  /* 0x000000ffffff79a7 */ /* 0x000fe2000810040f */
[----:B------:R-:W-:Y:S07]  /*4a80*/  @P3 BRA `(.L_x_77) ;  /* 0xfffffff4001c3947 */ /* 0x000fee000383ffff */
[----:B------:R-:W-:Y:S01]  /*4a90*/  UIADD3 UR7, UPT, UPT, UR7, 0x68, URZ ;  /* 0x0000006807077890 */ /* 0x000fe2000fffe0ff */
[----:B------:R-:W-:-:S03]  /*4aa0*/  SHF.L.U32 R3, R34, 0x1f, RZ ;  /* 0x0000001f22037819 */ /* 0x000fc600000006ff */
[----:B------:R-:W-:-:S09]  /*4ab0*/  ULEA UR4, UR13, UR7, 0x3 ;  /* 0x000000070d047291 */ /* 0x000fd2000f8e18ff */
[----:B------:R-:W1:Y:S02]  /*4ac0*/  SYNCS.PHASECHK.TRANS64.TRYWAIT P0, [UR4], R3 ;  /* 0x00000003ff0075a7 */ /* 0x000e640008001104 */
[----:B-1----:R-:W-:Y:S05]  /*4ad0*/  @!P0 BRA `(.L_x_78) ;  /* 0x00000030005c8947 */ /* 0x002fea0003800000 */
.L_x_152:
        /* <DEDUP_REMOVED lines=9> */
.L_x_154:
[----:B------:R-:W-:-:S04]  /*4b70*/  UIADD3 UR5, UPT, UPT, UR5, 0x1, URZ ;  /* 0x0000000105057890 */ /* 0x000fc8000fffe0ff */
[----:B------:R-:W-:-:S04]  /*4b80*/  UISETP.NE.AND UP0, UPT, UR5, 0x3, UPT ;  /* 0x000000030500788c */ /* 0x000fc8000bf05270 */
[----:B------:R-:W-:Y:S02]  /*4b90*/  USEL UR4, URZ, 0x1, UP0 ;  /* 0x00000001ff047887 */ /* 0x000fe40008000000 */
[----:B------:R-:W-:-:S04]  /*4ba0*/  USEL UR5, UR5, URZ, UP0 ;  /* 0x000000ff05057287 */ /* 0x000fc80008000000 */
[----:B------:R-:W-:Y:S01]  /*4bb0*/  ULEA UR5, UR5, UR7, 0x3 ;  /* 0x0000000705057291 */ /* 0x000fe2000f8e18ff */
[----:B-1----:R-:W-:-:S04]  /*4bc0*/  LOP3.LUT R3, R34, UR4, RZ, 0x3c, !PT ;  /* 0x0000000422037c12 */ /* 0x002fc8000f8e3cff */
[----:B------:R-:W-:Y:S01]  /*4bd0*/  SHF.L.U32 R3, R3, 0x1f, RZ ;  /* 0x0000001f03037819 */ /* 0x000fe200000006ff */
[----:B------:R-:W-:-:S07]  /*4be0*/  IMAD.U32 R0, RZ, RZ, UR5 ;  /* 0x00000005ff007e24 */ /* 0x000fce000f8e00ff */
.L_x_80:
[----:B-1----:R1:W3:Y:S02]  /*4bf0*/  SYNCS.PHASECHK.TRANS64.TRYWAIT P0, [R0+URZ], R3 ;  /* 0x00000003000075a7 */ /* 0x0022e400080011ff */
[----:B---3--:R-:W-:Y:S05]  /*4c00*/  @!P0 NANOSLEEP.SYNCS 0x989680 ;  /* 0x009896800000895d */ /* 0x008fea0003900000 */
[----:B------:R-:W3:Y:S02]  /*4c10*/  @!P0 SYNCS.PHASECHK.TRANS64 P0, [R0+URZ], R3 ;  /* 0x00000003000085a7 */ /* 0x000ee400080010ff */
[----:B--23--:R-:W-:Y:S05]  /*4c20*/  @P0 EXIT ;  /* 0x000000000000094d */ /* 0x00cfea0003800000 */
[----:B------:R-:W-:Y:S05]  /*4c30*/  BRA `(.L_x_80) ;  /* 0xfffffffc00ec7947 */ /* 0x000fea000383ffff */
.L_x_68:
[----:B------:R-:W-:-:S06]  /*4c40*/  UISETP.GE.AND UP1, UPT, UR8, 0x4, UPT ;  /* 0x000000040800788c */ /* 0x000fcc000bf26270 */
[----:B------:R-:W-:-:S13]  /*4c50*/  PLOP3.LUT P0, PT, PT, PT, UP1, 0x80, 0x8 ;  /* 0x000000000008781c */ /* 0x000fda0003f0f018 */
[----:B------:R-:W-:Y:S05]  /*4c60*/  @!P0 EXIT ;  /* 0x000000000000894d */ /* 0x000fea0003800000 */
[----:B------:R-:W-:Y:S01]  /*4c70*/  BAR.SYNC.DEFER_BLOCKING 0x6, 0xa0 ;  /* 0x0182800000007b1d */ /* 0x000fe20000010000 */
[C---:B------:R-:W-:Y:S01]  /*4c80*/  IMAD.SHL.U32 R0, R79.reuse, 0x20, RZ ;  /* 0x000000204f007824 */ /* 0x040fe200078e00ff */
[C---:B------:R-:W-:Y:S01]  /*4c90*/  R2P PR, R79.reuse, 0x6 ;  /* 0x000000064f007804 */ /* 0x040fe20000000000 */
[C---:B------:R-:W-:Y:S02]  /*4ca0*/  IMAD.SHL.U32 R72, R79.reuse, 0x4, RZ ;  /* 0x000000044f487824 */ /* 0x040fe400078e00ff */
[C---:B------:R-:W-:Y:S01]  /*4cb0*/  IMAD.U32 R32, R79.reuse, 0x10000, RZ ;  /* 0x000100004f207824 */ /* 0x040fe200078e00ff */
[----:B------:R-:W-:Y:S02]  /*4cc0*/  UMOV UR48, 0x400 ;  /* 0x0000040000307882 */ /* 0x000fe40000000000 */
[----:B------:R-:W1:Y:S01]  /*4cd0*/  LDC R71, c[0x0][0x370] ;  /* 0x0000dc00ff477b82 */ /* 0x000e620000000800 */
[----:B------:R-:W-:Y:S01]  /*4ce0*/  ULEA UR48, UR37, UR48, 0x18 ;  /* 0x0000003025307291 */ /* 0x000fe2000f8ec0ff */
[C---:B------:R-:W-:Y:S01]  /*4cf0*/  LOP3.LUT R7, R0.reuse, 0xe0, RZ, 0xc0, !PT ;  /* 0x000000e000077812 */ /* 0x040fe200078ec0ff */
[----:B------:R-:W-:Y:S01]  /*4d00*/  IMAD.SHL.U32 R5, R79, 0x10, RZ ;  /* 0x000000104f057824 */ /* 0x000fe200078e00ff */
[----:B------:R-:W-:Y:S01]  /*4d10*/  LOP3.LUT R0, R0, 0x100, RZ, 0xc0, !PT ;  /* 0x0000010000007812 */ /* 0x000fe200078ec0ff */
[----:B------:R-:W-:Y:S01]  /*4d20*/  IMAD.MOV.U32 R78, RZ, RZ, 0x8 ;  /* 0x00000008ff4e7424 */ /* 0x000fe200078e00ff */
[----:B------:R-:W-:Y:S01]  /*4d30*/  LOP3.LUT R72, R7, 0x1c, R72, 0xf8, !PT ;  /* 0x0000001c07487812 */ /* 0x000fe200078ef848 */
[----:B------:R-:W-:Y:S01]  /*4d40*/  IMAD.MOV.U32 R77, RZ, RZ, 0x10 ;  /* 0x00000010ff4d7424 */ /* 0x000fe200078e00ff */
[----:B------:R-:W2:Y:S01]  /*4d50*/  LDC R28, c[0x0][0xb0c] ;  /* 0x0002c300ff1c7b82 */ /* 0x000ea20000000800 */
[----:B------:R-:W-:Y:S01]  /*4d60*/  SHF.R.U32.HI R7, RZ, 0x2, R79 ;  /* 0x00000002ff077819 */ /* 0x000fe2000001164f */
[----:B------:R-:W-:Y:S01]  /*4d70*/  IMAD.MOV.U32 R30, RZ, RZ, RZ ;  /* 0x000000ffff1e7224 */ /* 0x000fe200078e00ff */
[----:B------:R-:W-:Y:S01]  /*4d80*/  LOP3.LUT R32, R32, 0x600000, RZ, 0xc0, !PT ;  /* 0x0060000020207812 */ /* 0x000fe200078ec0ff */
[----:B------:R-:W-:Y:S01]  /*4d90*/  IMAD.MOV.U32 R76, RZ, RZ, RZ ;  /* 0x000000ffff4c7224 */ /* 0x000fe200078e00ff */
[----:B------:R-:W-:Y:S01]  /*4da0*/  LOP3.LUT R5, R0, 0x600, R5, 0xf8, !PT ;  /* 0x0000060000057812 */ /* 0x000fe200078ef805 */
[----:B------:R-:W-:Y:S01]  /*4db0*/  IMAD.MOV.U32 R82, RZ, RZ, RZ ;  /* 0x000000ffff527224 */ /* 0x000fe200078e00ff */
[----:B------:R-:W-:Y:S01]  /*4dc0*/  LOP3.LUT R72, R72, 0x4, R7, 0x78, !PT ;  /* 0x0000000448487812 */ /* 0x000fe200078e7807 */
[----:B------:R-:W4:Y:S01]  /*4dd0*/  LDC R69, c[0x0][0xb20] ;  /* 0x0002c800ff457b82 */ /* 0x000f220000000800 */
[----:B------:R-:W3:Y:S01]  /*4de0*/  LDS R3, [UR48+0x140] ;  /* 0x00014030ff037984 */ /* 0x000ee20008000800 */
[----:B------:R-:W-:Y:S01]  /*4df0*/  LOP3.LUT R79, R79, 0x60, RZ, 0xc0, !PT ;  /* 0x000000604f4f7812 */ /* 0x000fe200078ec0ff */
[----:B------:R-:W-:Y:S01]  /*4e00*/  IMAD.MOV.U32 R75, RZ, RZ, RZ ;  /* 0x000000ffff4b7224 */ /* 0x000fe200078e00ff */
[----:B------:R-:W-:Y:S01]  /*4e10*/  LOP3.LUT R72, R5, R72, RZ, 0xfc, !PT ;  /* 0x0000004805487212 */ /* 0x000fe200078efcff */
[----:B------:R-:W1:Y:S01]  /*4e20*/  LDCU.64 UR54, c[0x0][0x348] ;  /* 0x00006900ff3677ac */ /* 0x000e620008000a00 */
[----:B------:R-:W-:-:S02]  /*4e30*/  SEL R78, R78, 0xfffffff8, !P1 ;  /* 0xfffffff84e4e7807 */ /* 0x000fc40004800000 */
[----:B------:R-:W1:Y:S01]  /*4e40*/  LDC R27, c[0x0][0xb30] ;  /* 0x0002cc00ff1b7b82 */ /* 0x000e620000000800 */
[----:B------:R-:W-:Y:S01]  /*4e50*/  SEL R77, R77, 0xfffffff0, !P2 ;  /* 0xfffffff04d4d7807 */ /* 0x000fe20005000000 */
[----:B------:R-:W1:Y:S01]  /*4e60*/  LDCU.64 UR38, c[0x0][0x888] ;  /* 0x00011100ff2677ac */ /* 0x000e620008000a00 */
[----:B------:R-:W1:Y:S05]  /*4e70*/  LDCU.64 UR44, c[0x0][0x890] ;  /* 0x00011200ff2c77ac */ /* 0x000e6a0008000a00 */
[----:B------:R-:W1:Y:S01]  /*4e80*/  LDC.64 R64, c[0x0][0xb10] ;  /* 0x0002c400ff407b82 */ /* 0x000e620000000a00 */
[----:B------:R-:W-:Y:S01]  /*4e90*/  UMOV UR51, 0x1 ;  /* 0x0000000100337882 */ /* 0x000fe20000000000 */
[----:B------:R-:W-:Y:S01]  /*4ea0*/  UMOV UR56, URZ ;  /* 0x000000ff00387c82 */ /* 0x000fe20008000000 */
[----:B------:R-:W-:Y:S01]  /*4eb0*/  UIADD3 UR52, UPT, UPT, UR48, 0x400, URZ ;  /* 0x0000040030347890 */ /* 0x000fe2000fffe0ff */
[----:B------:R-:W-:Y:S01]  /*4ec0*/  UMOV UR50, URZ ;  /* 0x000000ff00327c82 */ /* 0x000fe20008000000 */
[----:B------:R-:W-:-:S03]  /*4ed0*/  UMOV UR49, URZ ;  /* 0x000000ff00317c82 */ /* 0x000fc60008000000 */
[----:B------:R-:W1:Y:S08]  /*4ee0*/  LDC.64 R24, c[0x0][0xb18] ;  /* 0x0002c600ff187b82 */ /* 0x000e700000000a00 */
[----:B------:R-:W1:Y:S08]  /*4ef0*/  LDC.64 R22, c[0x0][0xb28] ;  /* 0x0002ca00ff167b82 */ /* 0x000e700000000a00 */
[----:B------:R-:W1:Y:S01]  /*4f00*/  LDC.64 R62, c[0x0][0x8b0] ;  /* 0x00022c00ff3e7b82 */ /* 0x000e620000000a00 */
[----:B---3--:R-:W-:-:S07]  /*4f10*/  IMAD.IADD R32, R3, 0x1, R32 ;  /* 0x0000000103207824 */ /* 0x008fce00078e0220 */
[----:B------:R-:W3:Y:S08]  /*4f20*/  LDC.64 R60, c[0x0][0x8a8] ;  /* 0x00022a00ff3c7b82 */ /* 0x000ef00000000a00 */
[----:B--2-4-:R-:W1:Y:S02]  /*4f30*/  LDC R70, c[0x0][0x374] ;  /* 0x0000dd00ff467b82 */ /* 0x014e640000000800 */
.L_x_111:
[C---:B------:R-:W-:Y:S02]  /*4f40*/  LEA R0, R82.reuse, UR48, 0x3 ;  /* 0x0000003052007c11 */ /* 0x040fe4000f8e18ff */
[----:B------:R-:W-:Y:S02]  /*4f50*/  SHF.L.U32 R3, R75, 0x1f, RZ ;  /* 0x0000001f4b037819 */ /* 0x000fe400000006ff */
[----:B-1----:R-:W-:Y:S02]  /*4f60*/  LEA R16, R82, UR48, 0x4 ;  /* 0x0000003052107c11 */ /* 0x002fe4000f8e20ff */
[----:B------:R-:W2:Y:S02]  /*4f70*/  SYNCS.PHASECHK.TRANS64.TRYWAIT P0, [R0+URZ+0x90], R3 ;  /* 0x00009003000075a7 */ /* 0x000ea400080011ff */
[----:B--2---:R-:W-:Y:S05]  /*4f80*/  @!P0 BRA `(.L_x_81) ;  /* 0x0000002c00608947 */ /* 0x004fea0003800000 */
.L_x_155:
[----:B------:R-:W4:Y:S01]  /*4f90*/  LDC.64 R12, c[0x0][0xb10] ;  /* 0x0002c400ff0c7b82 */ /* 0x000f220000000a00 */
[----:B------:R-:W3:Y:S01]  /*4fa0*/  LDS.128 R16, [R16+0x120] ;  /* 0x0001200010107984 */ /* 0x000ee20000000c00 */
[----:B-1----:R-:W-:Y:S01]  /*4fb0*/  ISETP.NE.AND P1, PT, R27, 0x1, PT ;  /* 0x000000011b00780c */ /* 0x002fe20003f25270 */
[----:B--2---:R-:W-:Y:S01]  /*4fc0*/  VIADD R0, R0, 0xa0 ;  /* 0x000000a000007836 */ /* 0x004fe20000000000 */
[----:B------:R-:W-:Y:S04]  /*4fd0*/  ISETP.GE.AND P0, PT, R26, 0x1, PT ;  /* 0x000000011a00780c */ /* 0x000fe80003f06270 */
[----:B------:R-:W1:Y:S01]  /*4fe0*/  LDC.64 R10, c[0x0][0xb18] ;  /* 0x0002c600ff0a7b82 */ /* 0x000e620000000a00 */
[----:B------:R-:W-:Y:S01]  /*4ff0*/  PRMT R0, RZ, 0x654, R0 ;  /* 0x00000654ff007816 */ /* 0x000fe20000000000 */
[----:B------:R-:W-:Y:S01]  /*5000*/  @!PT LDS RZ, [RZ] ;  /* 0x00000000fffff984 */ /* 0x000fe20000000800 */
[----:B------:R-:W-:Y:S01]  /*5010*/  @!PT LDS RZ, [RZ] ;  /* 0x00000000fffff984 */ /* 0x000fe20000000800 */
[----:B------:R-:W-:Y:S01]  /*5020*/  @!PT LDS RZ, [RZ] ;  /* 0x00000000fffff984 */ /* 0x000fe20000000800 */
[----:B------:R-:W-:Y:S01]  /*5030*/  @!PT LDS RZ, [RZ] ;  /* 0x00000000fffff984 */ /* 0x000fe20000000800 */
[----:B------:R2:W-:Y:S06]  /*5040*/  MEMBAR.ALL.CTA ;  /* 0x0000000000007992 */ /* 0x0005ec0000008000 */
[----:B--2---:R-:W2:Y:S01]  /*5050*/  FENCE.VIEW.ASYNC.S ;  /* 0x00000000000073c6 */ /* 0x004ea20000000000 */
[----:B------:R-:W1:Y:S08]  /*5060*/  @!P1 LDC R14, c[0x0][0xb20] ;  /* 0x0002c800ff0e9b82 */ /* 0x000e700000000800 */
[----:B------:R-:W1:Y:S01]  /*5070*/  @!P1 LDC R9, c[0x0][0xb0c] ;  /* 0x0002c300ff099b82 */ /* 0x000e620000000800 */
[----:B--2---:R2:W-:Y:S01]  /*5080*/  SYNCS.ARRIVE.TRANS64.RED.A1T0 RZ, [R0+URZ], RZ ;  /* 0x000000ff00ff79a7 */ /* 0x0045e200081004ff */
[----:B---3--:R-:W-:Y:S04]  /*5090*/  LOP3.LUT P4, RZ, R18, 0x1, RZ, 0xc0, !PT ;  /* 0x0000000112ff7812 */ /* 0x008fe8000788c0ff */
[----:B------:R-:W-:Y:S09]  /*50a0*/  P2R R80, PR, RZ, 0x10 ;  /* 0x00000010ff507803 */ /* 0x000ff20000000000 */
[----:B------:R-:W-:Y:S02]  /*50b0*/  @P4 MOV R31, R16 ;  /* 0x00000010001f4202 */ /* 0x000fe40000000f00 */
[----:B------:R-:W-:Y:S01]  /*50c0*/  @P4 LOP3.LUT R29, R17, 0xffff, RZ, 0xc0, !PT ;  /* 0x0000ffff111d4812 */ /* 0x000fe200078ec0ff */
[----:B--2-4-:R-:W-:Y:S06]  /*50d0*/  @!P0 BRA `(.L_x_82) ;  /* 0x0000000000a48947 */ /* 0x014fec0003800000 */
[----:B------:R-:W-:Y:S01]  /*50e0*/  IMAD.HI.U32 R36, R70, R25, RZ ;  /* 0x0000001946247227 */ /* 0x000fe200078e00ff */
[----:B------:R-:W-:Y:S02]  /*50f0*/  ISETP.NE.AND P0, PT, R24, 0x1, PT ;  /* 0x000000011800780c */ /* 0x000fe40003f05270 */
[----:B------:R-:W-:Y:S01]  /*5100*/  ISETP.NE.AND P2, PT, R26, 0x1, PT ;  /* 0x000000011a00780c */ /* 0x000fe20003f45270 */
[-C--:B------:R-:W-:Y:S01]  /*5110*/  IMAD.HI.U32 R34, R71, R64.reuse, RZ ;  /* 0x0000004047227227 */ /* 0x080fe200078e00ff */
[----:B------:R-:W-:Y:S02]  /*5120*/  SHF.R.U32.HI R37, RZ, R69, R36 ;  /* 0x00000045ff257219 */ /* 0x000fe40000011624 */
[----:B------:R-:W-:Y:S01]  /*5130*/  ISETP.NE.AND P3, PT, R28, 0x1, PT ;  /* 0x000000011c00780c */ /* 0x000fe20003f65270 */
[----:B------:R-:W-:Y:S01]  /*5140*/  IMAD.HI.U32 R40, R29, R25, RZ ;  /* 0x000000191d287227 */ /* 0x000fe200078e00ff */
[----:B------:R-:W-:Y:S02]  /*5150*/  SHF.R.U32.HI R34, RZ, R65, R34 ;  /* 0x00000041ff227219 */ /* 0x000fe40000011622 */
[----:B------:R-:W-:Y:S01]  /*5160*/  SEL R3, R70, R37, !P0 ;  /* 0x0000002546037207 */ /* 0x000fe20004000000 */
[----:B------:R-:W-:Y:S01]  /*5170*/  IMAD.HI.U32 R38, R31, R64, RZ ;  /* 0x000000401f267227 */ /* 0x000fe200078e00ff */
[----:B------:R-:W-:Y:S03]  /*5180*/  SEL R7, R71, R34, !P3 ;  /* 0x0000002247077207 */ /* 0x000fe60005800000 */
[-C--:B------:R-:W-:Y:S01]  /*5190*/  IMAD.HI.U32 R34, R3, R22.reuse, RZ ;  /* 0x0000001603227227 */ /* 0x080fe200078e00ff */
[----:B------:R-:W-:Y:S03]  /*51a0*/  SHF.R.U32.HI R38, RZ, R65, R38 ;  /* 0x00000041ff267219 */ /* 0x000fe60000011626 */
[----:B------:R-:W-:Y:S01]  /*51b0*/  IMAD.HI.U32 R36, R7, R22, RZ ;  /* 0x0000001607247227 */ /* 0x000fe200078e00ff */
[----:B------:R-:W-:Y:S02]  /*51c0*/  @P2 SHF.R.U32.HI R3, RZ, R23, R34 ;  /* 0x00000017ff032219 */ /* 0x000fe40000011622 */
[----:B------:R-:W-:Y:S02]  /*51d0*/  SHF.R.U32.HI R34, RZ, R69, R40 ;  /* 0x00000045ff227219 */ /* 0x000fe40000011628 */
[----:B------:R-:W-:Y:S01]  /*51e0*/  @P2 SHF.R.U32.HI R7, RZ, R23, R36 ;  /* 0x00000017ff072219 */ /* 0x000fe20000011624 */
[C---:B------:R-:W-:Y:S01]  /*51f0*/  IMAD R2, R26.reuse, R3, RZ ;  /* 0x000000031a027224 */ /* 0x040fe200078e02ff */
[----:B------:R-:W-:Y:S02]  /*5200*/  SEL R5, R29, R34, !P0 ;  /* 0x000000221d057207 */ /* 0x000fe40004000000 */
[----:B------:R-:W-:Y:S01]  /*5210*/  SEL R3, R31, R38, !P3 ;  /* 0x000000261f037207 */ /* 0x000fe20005800000 */
[----:B------:R-:W-:Y:S01]  /*5220*/  IMAD R4, R26, R7, RZ ;  /* 0x000000071a047224 */ /* 0x000fe200078e02ff */
[C---:B------:R-:W-:Y:S01]  /*5230*/  ISETP.GE.AND P0, PT, R5.reuse, R2, PT ;  /* 0x000000020500720c */ /* 0x040fe20003f06270 */
[----:B------:R-:W-:Y:S03]  /*5240*/  IMAD.HI.U32 R6, R5, R22, RZ ;  /* 0x0000001605067227 */ /* 0x000fe600078e00ff */
[----:B------:R-:W-:Y:S01]  /*5250*/  ISETP.GE.OR P0, PT, R3, R4, P0 ;  /* 0x000000040300720c */ /* 0x000fe20000706670 */
[----:B------:R-:W-:Y:S01]  /*5260*/  IMAD.MOV R4, RZ, RZ, -R3 ;  /* 0x000000ffff047224 */ /* 0x000fe200078e0a03 */
[-C--:B------:R-:W-:Y:S03]  /*5270*/  SHF.R.U32.HI R6, RZ, R23.reuse, R6 ;  /* 0x00000017ff067219 */ /* 0x080fe60000011606 */
[----:B------:R-:W-:Y:S01]  /*5280*/  IMAD R31, R28, R4, R31 ;  /* 0x000000041c1f7224 */ /* 0x000fe200078e021f */
[----:B------:R-:W-:Y:S05]  /*5290*/  SEL R15, R5, R6, !P2 ;  /* 0x00000006050f7207 */ /* 0x000fea0005000000 */
[----:B------:R-:W-:Y:S02]  /*52a0*/  IMAD.MOV R6, RZ, RZ, -R15 ;  /* 0x000000ffff067224 */ /* 0x000fe400078e0a0f */
[C---:B------:R-:W-:Y:S04]  /*52b0*/  @!P0 IMAD.HI.U32 R2, R3.reuse, R22, RZ ;  /* 0x0000001603028227 */ /* 0x040fe800078e00ff */
[----:B------:R-:W-:Y:S01]  /*52c0*/  IMAD R6, R26, R6, R5 ;  /* 0x000000061a067224 */ /* 0x000fe200078e0205 */
[----:B------:R-:W-:Y:S04]  /*52d0*/  @!P0 SHF.R.U32.HI R2, RZ, R23, R2 ;  /* 0x00000017ff028219 */ /* 0x000fe80000011602 */
[----:B------:R-:W-:Y:S02]  /*52e0*/  @!P0 SEL R0, R3, R2, !P2 ;  /* 0x0000000203008207 */ /* 0x000fe40005000000 */
[----:B------:R-:W-:Y:S02]  /*52f0*/  IADD3 R2, PT, PT, -R5, RZ, RZ ;  /* 0x000000ff05027210 */ /* 0x000fe40007ffe1ff */
[----:B------:R-:W-:Y:S01]  /*5300*/  @!P0 IADD3 R8, PT, PT, R15, -R0, RZ ;  /* 0x800000000f088210 */ /* 0x000fe20007ffe0ff */
[----:B------:R-:W-:Y:S02]  /*5310*/  @!P0 IMAD R0, R7, R6, R0 ;  /* 0x0000000607008224 */ /* 0x000fe400078e0200 */
[----:B------:R-:W-:Y:S02]  /*5320*/  IMAD R29, R24, R2, R29 ;  /* 0x00000002181d7224 */ /* 0x000fe400078e021d */
[----:B------:R-:W-:Y:S02]  /*5330*/  @!P0 IMAD R5, R8, R26, R3 ;  /* 0x0000001a08058224 */ /* 0x000fe400078e0203 */
[----:B------:R-:W-:Y:S04]  /*5340*/  @!P0 IMAD.MOV.U32 R3, RZ, RZ, R0 ;  /* 0x000000ffff038224 */ /* 0x000fe800078e0000 */
[----:B------:R-:W-:Y:S02]  /*5350*/  IMAD R31, R3, R28, R31 ;  /* 0x0000001c031f7224 */ /* 0x000fe400078e021f */
[----:B------:R-:W-:Y:S07]  /*5360*/  IMAD R29, R5, R24, R29 ;  /* 0x00000018051d7224 */ /* 0x000fee00078e021d */
.L_x_82:
[----:B-1----:R-:W-:Y:S01]  /*5370*/  @!P1 ISETP.NE.AND P0, PT, R10, 0x1, PT ;  /* 0x000000010a00980c */ /* 0x002fe20003f05270 */
[----:B------:R-:W-:Y:S01]  /*5380*/  @!P1 IMAD.HI.U32 R0, R31, R12, RZ ;  /* 0x0000000c1f009227 */ /* 0x000fe200078e00ff */
[----:B------:R-:W-:Y:S01]  /*5390*/  @!P1 ISETP.NE.AND P2, PT, R9, 0x1, PT ;  /* 0x000000010900980c */ /* 0x000fe20003f45270 */
[----:B------:R-:W-:Y:S01]  /*53a0*/  ULOP3.LUT UP0, URZ, UR52, 0x3f0, URZ, 0xc0, !UPT ;  /* 0x000003f034ff7892 */ /* 0x000fe2000f80c0ff */
[----:B------:R-:W-:Y:S01]  /*53b0*/  R2UR UR42, R21 ;  /* 0x00000000152a72ca */ /* 0x000fe200000e0000 */
[----:B------:R-:W-:Y:S01]  /*53c0*/  @!P1 IMAD.HI.U32 R3, R29, R11, RZ ;  /* 0x0000000b1d039227 */ /* 0x000fe200078e00ff */
[----:B------:R-:W-:Y:S02]  /*53d0*/  @!P1 SHF.R.U32.HI R0, RZ, R13, R0 ;  /* 0x0000000dff009219 */ /* 0x000fe40000011600 */
[----:B------:R-:W-:Y:S01]  /*53e0*/  R2UR UR41, R20 ;  /* 0x00000000142972ca */ /* 0x000fe200000e0000 */
[----:B------:R-:W-:Y:S01]  /*53f0*/  VIADD R82, R82, 0x1 ;  /* 0x0000000152527836 */ /* 0x000fe20000000000 */
[----:B------:R-:W-:Y:S02]  /*5400*/  @!P1 SHF.R.U32.HI R2, RZ, R14, R3 ;  /* 0x0000000eff029219 */ /* 0x000fe40000011603 */
[----:B------:R-:W-:Y:S02]  /*5410*/  @!P1 SEL R3, R31, R0, !P2 ;  /* 0x000000001f039207 */ /* 0x000fe40005000000 */
[----:B------:R-:W-:Y:S02]  /*5420*/  @!P1 SEL R2, R29, R2, !P0 ;  /* 0x000000021d029207 */ /* 0x000fe40004000000 */
[----:B------:R-:W-:Y:S01]  /*5430*/  @P4 SHF.R.U32.HI R74, RZ, 0x10, R17 ;  /* 0x00000010ff4a4819 */ /* 0x000fe20000011611 */
[----:B------:R-:W-:Y:S02]  /*5440*/  USHF.L.U32 UR42, UR42, 0x6, URZ ;  /* 0x000000062a2a7899 */ /* 0x000fe400080006ff */
[----:B------:R-:W-:Y:S02]  /*5450*/  @!P1 IMAD.IADD R0, R2, 0x1, -R3 ;  /* 0x0000000102009824 */ /* 0x000fe400078e0a03 */
[----:B------:R-:W-:Y:S01]  /*5460*/  @!P1 IMAD.IADD R2, R3, 0x1, -R2 ;  /* 0x0000000103029824 */ /* 0x000fe200078e0a02 */
[----:B------:R-:W-:Y:S01]  /*5470*/  USHF.L.U32 UR41, UR41, 0x6, URZ ;  /* 0x0000000629297899 */ /* 0x000fe200080006ff */
[----:B------:R-:W-:Y:S02]  /*5480*/  @!P1 IMAD R31, R0, R9, R31 ;  /* 0x00000009001f9224 */ /* 0x000fe400078e021f */
[----:B------:R-:W-:Y:S01]  /*5490*/  @!P1 IMAD R29, R2, R10, R29 ;  /* 0x0000000a021d9224 */ /* 0x000fe200078e021d */
[----:B------:R-:W-:Y:S08]  /*54a0*/  BRA.U !UP0, `(.L_x_83) ;  /* 0x00000001087c7547 */ /* 0x000ff0000b800000 */
[----:B------:R-:W1:Y:S01]  /*54b0*/  LDCU.64 UR8, c[0x4][0x80] ;  /* 0x01001000ff0877ac */ /* 0x000e620008000a00 */
[----:B------:R-:W-:Y:S01]  /*54c0*/  MOV R2, 0x0 ;  /* 0x0000000000027802 */ /* 0x000fe20000000f00 */
[----:B------:R-:W-:Y:S02]  /*54d0*/  HFMA2 R12, -RZ, RZ, 0, 5.9604644775390625e-08 ;  /* 0x00000001ff0c7431 */ /* 0x000fe400000001ff */
[----:B------:R-:W-:Y:S01]  /*54e0*/  IMAD.MOV.U32 R8, RZ, RZ, 0x70 ;  /* 0x00000070ff087424 */ /* 0x000fe200078e00ff */
[----:B------:R2:W3:Y:S01]  /*54f0*/  LDC.64 R14, c[0x4][R2] ;  /* 0x01000000020e7b82 */ /* 0x0004e20000000a00 */
[----:B------:R-:W4:Y:S01]  /*5500*/  LDCU.64 UR6, c[0x4][0x88] ;  /* 0x01001100ff0677ac */ /* 0x000f220008000a00 */
[----:B------:R-:W-:Y:S01]  /*5510*/  IMAD.MOV.U32 R13, RZ, RZ, RZ ;  /* 0x000000ffff0d7224 */ /* 0x000fe200078e00ff */
[----:B------:R-:W2:Y:S01]  /*5520*/  LDCU.64 UR4, c[0x4][0x8] ;  /* 0x01000100ff0477ac */ /* 0x000ea20008000a00 */
[----:B-1----:R-:W-:Y:S01]  /*5530*/  MOV R5, UR9 ;  /* 0x0000000900057c02 */ /* 0x002fe20008000f00 */
[----:B------:R-:W-:Y:S01]  /*5540*/  IMAD.U32 R4, RZ, RZ, UR8 ;  /* 0x00000008ff047e24 */ /* 0x000fe2000f8e00ff */
[----:B----4-:R-:W-:Y:S01]  /*5550*/  MOV R7, UR7 ;  /* 0x0000000700077c02 */ /* 0x010fe20008000f00 */
[----:B------:R-:W-:Y:S01]  /*5560*/  IMAD.U32 R6, RZ, RZ, UR6 ;  /* 0x00000006ff067e24 */ /* 0x000fe2000f8e00ff */
[----:B--2---:R-:W-:Y:S01]  /*5570*/  MOV R11, UR5 ;  /* 0x00000005000b7c02 */ /* 0x004fe20008000f00 */
[----:B------:R-:W-:Y:S02]  /*5580*/  IMAD.U32 R10, RZ, RZ, UR4 ;  /* 0x00000004ff0a7e24 */ /* 0x000fe4000f8e00ff */
[----:B------:R-:W-:Y:S07]  /*5590*/  LEPC R20, `(.L_x_84) ;  /* 0x000000001014794e */ /* 0x000fee0000000000 */
[----:B---3-5:R-:W-:Y:S05]  /*55a0*/  CALL.ABS.NOINC R14 ;  /* 0x000000000e007343 */ /* 0x028fea0003c00000 */
.L_x_84:
[----:B------:R-:W1:Y:S01]  /*55b0*/  LDCU.64 UR8, c[0x4][0x80] ;  /* 0x01001000ff0877ac */ /* 0x000e620008000a00 */
[----:B------:R-:W2:Y:S01]  /*55c0*/  LDC.64 R2, c[0x4][R2] ;  /* 0x0100000002027b82 */ /* 0x000ea20000000a00 */
[----:B------:R-:W-:Y:S02]  /*55d0*/  HFMA2 R12, -RZ, RZ, 0, 5.9604644775390625e-08 ;  /* 0x00000001ff0c7431 */ /* 0x000fe400000001ff */
[----:B------:R-:W-:Y:S02]  /*55e0*/  IMAD.MOV.U32 R8, RZ, RZ, 0x70 ;  /* 0x00000070ff087424 */ /* 0x000fe400078e00ff */
[----:B------:R-:W-:Y:S01]  /*55f0*/  IMAD.MOV.U32 R13, RZ, RZ, RZ ;  /* 0x000000ffff0d7224 */ /* 0x000fe200078e00ff */
[----:B------:R-:W3:Y:S01]  /*5600*/  LDCU.64 UR6, c[0x4][0x88] ;  /* 0x01001100ff0677ac */ /* 0x000ee20008000a00 */
[----:B------:R-:W4:Y:S01]  /*5610*/  LDCU.64 UR4, c[0x4][0x8] ;  /* 0x01000100ff0477ac */ /* 0x000f220008000a00 */
[----:B-1----:R-:W-:Y:S02]  /*5620*/  MOV R4, UR8 ;  /* 0x0000000800047c02 */ /* 0x002fe40008000f00 */
[----:B------:R-:W-:Y:S02]  /*5630*/  MOV R5, UR9 ;  /* 0x0000000900057c02 */ /* 0x000fe40008000f00 */
[----:B---3--:R-:W-:Y:S01]  /*5640*/  MOV R7, UR7 ;  /* 0x0000000700077c02 */ /* 0x008fe20008000f00 */
[----:B------:R-:W-:Y:S01]  /*5650*/  IMAD.U32 R6, RZ, RZ, UR6 ;  /* 0x00000006ff067e24 */ /* 0x000fe2000f8e00ff */
[----:B----4-:R-:W-:Y:S01]  /*5660*/  MOV R11, UR5 ;  /* 0x00000005000b7c02 */ /* 0x010fe20008000f00 */
[----:B------:R-:W-:Y:S02]  /*5670*/  IMAD.U32 R10, RZ, RZ, UR4 ;  /* 0x00000004ff0a7e24 */ /* 0x000fe4000f8e00ff */
[----:B------:R-:W-:Y:S07]  /*5680*/  LEPC R20, `(.L_x_83) ;  /* 0x000000001014794e */ /* 0x000fee0000000000 */
[----:B--2---:R-:W-:Y:S05]  /*5690*/  CALL.ABS.NOINC R2 ;  /* 0x0000000002007343 */ /* 0x004fea0003c00000 */
.L_x_83:
[----:B------:R-:W-:Y:S01]  /*56a0*/  ISETP.NE.U32.AND P4, PT, R62, RZ, PT ;  /* 0x000000ff3e00720c */ /* 0x000fe20003f85070 */
[----:B------:R-:W-:Y:S01]  /*56b0*/  UISETP.NE.AND UP2, UPT, UR53, URZ, UPT ;  /* 0x000000ff3500728c */ /* 0x000fe2000bf45270 */
[----:B------:R-:W-:Y:S01]  /*56c0*/  ISETP.NE.U32.AND P2, PT, RZ, UR38, PT ;  /* 0x00000026ff007c0c */ /* 0x000fe2000bf45070 */
[----:B------:R-:W-:Y:S01]  /*56d0*/  UISETP.NE.U32.AND UP1, UPT, UR44, URZ, UPT ;  /* 0x000000ff2c00728c */ /* 0x000fe2000bf25070 */
[----:B------:R-:W-:Y:S01]  /*56e0*/  ISETP.NE.AND.EX P4, PT, R63, RZ, PT, P4 ;  /* 0x000000ff3f00720c */ /* 0x000fe20003f85340 */
[----:B------:R-:W-:Y:S01]  /*56f0*/  UPLOP3.LUT UP0, UPT, UPT, UPT, UPT, 0x40, 0x4 ;  /* 0x000000000004789c */ /* 0x000fe20003f0e870 */
[----:B------:R-:W-:Y:S01]  /*5700*/  ISETP.NE.AND.EX P2, PT, RZ, UR39, PT, P2 ;  /* 0x00000027ff007c0c */ /* 0x000fe2000bf45320 */
[----:B------:R-:W-:Y:S01]  /*5710*/  UISETP.NE.AND.EX UP1, UPT, UR45, URZ, UPT, UP1 ;  /* 0x000000ff2d00728c */ /* 0x000fe2000bf25310 */
[----:B------:R-:W-:Y:S04]  /*5720*/  PLOP3.LUT P1, PT, PT, PT, UP2, 0x80, 0x8 ;  /* 0x000000000008781c */ /* 0x000fe80003f2f028 */
[----:B------:R-:W-:Y:S06]  /*5730*/  @UP2 UPLOP3.LUT UP0, UPT, UPT, UPT, UP1, 0x80, 0x8 ;  /* 0x000000000008289c */ /* 0x000fec0003f0f010 */
[----:B------:R-:W-:Y:S01]  /*5740*/  PLOP3.LUT P0, PT, PT, PT, UP0, 0x80, 0x8 ;  /* 0x000000000008781c */ /* 0x000fe20003f0f008 */
[----:B------:R-:W-:Y:S01]  /*5750*/  @!UPT UIADD3 URZ, UPT, UPT, URZ, URZ, URZ ;  /* 0x000000fffffff290 */ /* 0x000fe2000fffe0ff */
[----:B------:R-:W-:Y:S11]  /*5760*/  BRA.U !UP1, `(.L_x_85) ;  /* 0x0000000109387547 */ /* 0x000ff6000b800000 */
[----:B------:R-:W-:Y:S01]  /*5770*/  UISETP.NE.U32.AND UP0, UPT, UR38, URZ, UPT ;  /* 0x000000ff2600728c */ /* 0x000fe2000bf05070 */
[----:B------:R-:W-:Y:S02]  /*5780*/  HFMA2 R0, -RZ, RZ, 0, 5.9604644775390625e-08 ;  /* 0x00000001ff007431 */ /* 0x000fe400000001ff */
[----:B------:R-:W-:Y:S01]  /*5790*/  IMAD.MOV.U32 R67, RZ, RZ, 0x1 ;  /* 0x00000001ff437424 */ /* 0x000fe200078e00ff */
[----:B------:R-:W-:Y:S06]  /*57a0*/  UISETP.NE.AND.EX UP0, UPT, UR39, URZ, UPT, UP0 ;  /* 0x000000ff2700728c */ /* 0x000fec000bf05300 */
[----:B------:R-:W-:Y:S05]  /*57b0*/  PLOP3.LUT P3, PT, PT, PT, UP0, 0x80, 0x8 ;  /* 0x000000000008781c */ /* 0x000fea0003f6f008 */
[----:B------:R-:W1:Y:S01]  /*57c0*/  @UP0 LDCU.64 UR6, c[0x0][0x888] ;  /* 0x00011100ff0607ac */ /* 0x000e620008000a00 */
[----:B------:R-:W-:Y:S07]  /*57d0*/  @UP0 UIMAD UR4, UR36, UR44, URZ ;  /* 0x0000002c240402a4 */ /* 0x000fee000f8e02ff */
[----:B------:R-:W-:Y:S01]  /*57e0*/  @!P3 PRMT R67, R0, 0x7610, R67 ;  /* 0x000076100043b816 */ /* 0x000fe20000000043 */
[----:B-1----:R-:W-:Y:S03]  /*57f0*/  @UP0 UIMAD.WIDE UR6, UR4, 0x4, UR6 ;  /* 0x00000004040608a5 */ /* 0x002fe6000f8e0206 */
[----:B------:R-:W1:Y:S03]  /*5800*/  @!UP0 LDCU UR4, c[0x0][0x880] ;  /* 0x00011000ff0487ac */ /* 0x000e660008000800 */
[----:B------:R-:W-:Y:S01]  /*5810*/  IMAD.U32 R2, RZ, RZ, UR6 ;  /* 0x00000006ff027e24 */ /* 0x000fe2000f8e00ff */
[----:B------:R-:W-:Y:S05]  /*5820*/  MOV R3, UR7 ;  /* 0x0000000700037c02 */ /* 0x000fea0008000f00 */
[----:B-----5:R2:W5:Y:S02]  /*5830*/  @P3 LDG.E R35, desc[UR46][R2.64] ;  /* 0x0000002e02233981 */ /* 0x020564000c1e1900 */
[----:B-12---:R-:W-:Y:S02]  /*5840*/  @!P3 IMAD.U32 R35, RZ, RZ, UR4 ;  /* 0x00000004ff23be24 */ /* 0x006fe4000f8e00ff */
.L_x_85:
[----:B------:R-:W-:Y:S05]  /*5850*/  @!P4 BRA `(.L_x_86) ;  /* 0x000000000020c947 */ /* 0x000fea0003800000 */
[----:B------:R-:W-:Y:S04]  /*5860*/  ISETP.NE.U32.AND P3, PT, R60, RZ, PT ;  /* 0x000000ff3c00720c */ /* 0x000fe80003f65070 */
[----:B------:R-:W-:Y:S11]  /*5870*/  ISETP.NE.AND.EX P3, PT, R61, RZ, PT, P3 ;  /* 0x000000ff3d00720c */ /* 0x000ff60003f65330 */
[----:B------:R-:W-:Y:S02]  /*5880*/  @!UPT UIADD3 URZ, UPT, UPT, URZ, URZ, URZ ;  /* 0x000000fffffff290 */ /* 0x000fe4000fffe0ff */
[----:B------:R-:W1:Y:S01]  /*5890*/  @P3 LDC.64 R2, c[0x0][0x8a8] ;  /* 0x00022a00ff023b82 */ /* 0x000e620000000a00 */
[----:B------:R-:W-:Y:S04]  /*58a0*/  @P3 IMAD R0, R62, UR36, RZ ;  /* 0x000000243e003c24 */ /* 0x000fe8000f8e02ff */
[----:B-1----:R-:W-:Y:S05]  /*58b0*/  @P3 IMAD.WIDE R2, R0, 0x4, R2 ;  /* 0x0000000400023825 */ /* 0x002fea00078e0202 */
[----:B-----5:R1:W5:Y:S02]  /*58c0*/  @P3 LDG.E R33, desc[UR46][R2.64] ;  /* 0x0000002e02213981 */ /* 0x020364000c1e1900 */
[----:B-1----:R-:W2:Y:S02]  /*58d0*/  @!P3 LDC R33, c[0x0][0x8a0] ;  /* 0x00022800ff21bb82 */ /* 0x002ea40000000800 */
.L_x_86:
[----:B-----5:R-:W-:Y:S01]  /*58e0*/  FSETP.NEU.AND P3, PT, R35, RZ, PT ;  /* 0x000000ff2300720b */ /* 0x020fe20003f6d000 */
[----:B------:R-:W-:Y:S01]  /*58f0*/  ULOP3.LUT UR4, UR51, 0x1, URZ, 0x3c, !UPT ;  /* 0x0000000133047892 */ /* 0x000fe2000f8e3cff */
[----:B------:R-:W-:Y:S01]  /*5900*/  SEL R9, RZ, 0xffffffff, P2 ;  /* 0xffffffffff097807 */ /* 0x000fe20001000000 */
[----:B------:R-:W-:Y:S01]  /*5910*/  BSSY B1, `(.L_x_87) ;  /* 0x000004d000017945 */ /* 0x000fe20003800000 */
[----:B------:R-:W-:Y:S01]  /*5920*/  @P1 LOP3.LUT P2, RZ, R67, 0xff, RZ, 0xc0, !PT ;  /* 0x000000ff43ff1812 */ /* 0x000fe2000784c0ff */
[----:B------:R-:W-:Y:S01]  /*5930*/  IMAD.MOV.U32 R87, RZ, RZ, 0x1 ;  /* 0x00000001ff577424 */ /* 0x000fe200078e00ff */
[----:B------:R-:W-:Y:S01]  /*5940*/  @P1 SEL R2, RZ, 0xffffffff, P3 ;  /* 0xffffffffff021807 */ /* 0x000fe20001800000 */
[----:B------:R-:W-:Y:S01]  /*5950*/  IMAD.U32 R42, RZ, RZ, UR4 ;  /* 0x00000004ff2a7e24 */ /* 0x000fe2000f8e00ff */
[----:B------:R-:W-:Y:S01]  /*5960*/  LEA R84, R30, UR48, 0x3 ;  /* 0x000000301e547c11 */ /* 0x000fe2000f8e18ff */
[----:B------:R-:W-:Y:S01]  /*5970*/  IMAD.U32 R43, RZ, RZ, UR56 ;  /* 0x00000038ff2b7e24 */ /* 0x000fe2000f8e00ff */
[----:B------:R-:W-:Y:S02]  /*5980*/  @P0 SEL R2, R9, R2, !P2 ;  /* 0x0000000209020207 */ /* 0x000fe40005000000 */
[----:B------:R-:W-:Y:S02]  /*5990*/  CS2R R46, SRZ ;  /* 0x00000000002e7805 */ /* 0x000fe4000001ff00 */
[----:B------:R-:W-:Y:S02]  /*59a0*/  SHF.L.U32 R7, R76, 0x1f, RZ ;  /* 0x0000001f4c077819 */ /* 0x000fe400000006ff */
[----:B------:R-:W-:Y:S02]  /*59b0*/  CS2R R44, SRZ ;  /* 0x00000000002c7805 */ /* 0x000fe4000001ff00 */
[----:B------:R-:W-:Y:S02]  /*59c0*/  @P1 LOP3.LUT R2, R2, 0x1, RZ, 0xc0, !PT ;  /* 0x0000000102021812 */ /* 0x000fe400078ec0ff */
[----:B------:R-:W-:Y:S02]  /*59d0*/  CS2R R50, SRZ ;  /* 0x0000000000327805 */ /* 0x000fe4000001ff00 */
[----:B------:R-:W-:Y:S02]  /*59e0*/  PLOP3.LUT P2, PT, PT, PT, UP1, 0x80, 0x8 ;  /* 0x000000000008781c */ /* 0x000fe40003f4f018 */
[----:B------:R-:W-:Y:S02]  /*59f0*/  CS2R R48, SRZ ;  /* 0x0000000000307805 */ /* 0x000fe4000001ff00 */
[----:B------:R-:W-:Y:S01]  /*5a00*/  ISETP.NE.U32.OR P5, PT, R2, 0x1, !P1 ;  /* 0x000000010200780c */ /* 0x000fe20004fa5470 */
[----:B------:R-:W-:Y:S01]  /*5a10*/  IMAD.U32 R2, RZ, RZ, UR56 ;  /* 0x00000038ff027e24 */ /* 0x000fe2000f8e00ff */
[----:B------:R-:W-:Y:S02]  /*5a20*/  LEA.HI R5, R30, R30, RZ, 0x1 ;  /* 0x0000001e1e057211 */ /* 0x000fe400078f08ff */
[----:B------:R-:W-:Y:S02]  /*5a30*/  CS2R R54, SRZ ;  /* 0x0000000000367805 */ /* 0x000fe4000001ff00 */
[----:B------:R-:W-:Y:S02]  /*5a40*/  LOP3.LUT P4, R81, R67, 0xff, RZ, 0xc0, !PT ;  /* 0x000000ff43517812 */ /* 0x000fe4000788c0ff */
[----:B------:R-:W-:Y:S02]  /*5a50*/  CS2R R52, SRZ ;  /* 0x0000000000347805 */ /* 0x000fe4000001ff00 */
[----:B------:R-:W-:Y:S01]  /*5a60*/  LEA R0, R2, UR48, 0x3 ;  /* 0x0000003002007c11 */ /* 0x000fe2000f8e18ff */
[C---:B------:R-:W-:Y:S01]  /*5a70*/  IMAD.SHL.U32 R3, R5.reuse, 0x20, RZ ;  /* 0x0000002005037824 */ /* 0x040fe200078e00ff */
[----:B------:R-:W-:Y:S02]  /*5a80*/  SEL R2, RZ, 0xffffffff, P3 ;  /* 0xffffffffff027807 */ /* 0x000fe40001800000 */
[----:B------:R-:W-:Y:S02]  /*5a90*/  CS2R R58, SRZ ;  /* 0x00000000003a7805 */ /* 0x000fe4000001ff00 */
[----:B------:R-:W-:Y:S02]  /*5aa0*/  LOP3.LUT R5, R5, 0xffe, RZ, 0xc0, !PT ;  /* 0x00000ffe05057812 */ /* 0x000fe400078ec0ff */
[----:B------:R-:W-:Y:S02]  /*5ab0*/  CS2R R56, SRZ ;  /* 0x0000000000387805 */ /* 0x000fe4000001ff00 */
[----:B------:R-:W-:Y:S02]  /*5ac0*/  @P2 SEL R2, R9, R2, !P4 ;  /* 0x0000000209022207 */ /* 0x000fe40006000000 */
[----:B------:R-:W-:Y:S01]  /*5ad0*/  @P5 SHF.L.U32 R11, R42, 0x1f, RZ ;  /* 0x0000001f2a0b5819 */ /* 0x000fe200000006ff */
[----:B------:R-:W-:Y:S01]  /*5ae0*/  IMAD.IADD R34, R30, 0x1, -R5 ;  /* 0x000000011e227824 */ /* 0x000fe200078e0a05 */
[----:B------:R-:W-:Y:S02]  /*5af0*/  LOP3.LUT R3, R3, 0xffffffc0, RZ, 0xc0, !PT ;  /* 0xffffffc003037812 */ /* 0x000fe400078ec0ff */
[----:B------:R-:W1:Y:S01]  /*5b00*/  @P5 SYNCS.PHASECHK.TRANS64.TRYWAIT P1, [R0+URZ+0x50], R11 ;  /* 0x0000500b000055a7 */ /* 0x000e6200080211ff */
[----:B------:R-:W-:Y:S02]  /*5b10*/  LOP3.LUT R2, R2, 0x1, RZ, 0xc0, !PT ;  /* 0x0000000102027812 */ /* 0x000fe400078ec0ff */
[----:B------:R-:W-:Y:S01]  /*5b20*/  IMAD.IADD R3, R32, 0x1, R3 ;  /* 0x0000000120037824 */ /* 0x000fe200078e0203 */
[----:B------:R-:W-:Y:S02]  /*5b30*/  P2R R83, PR, RZ, 0x20 ;  /* 0x00000020ff537803 */ /* 0x000fe40000000000 */
[----:B------:R-:W-:Y:S01]  /*5b40*/  ISETP.NE.U32.AND P2, PT, R2, 0x1, PT ;  /* 0x000000010200780c */ /* 0x000fe20003f45070 */
[----:B------:R-:W-:Y:S03]  /*5b50*/  IMAD R34, R34, 0x100000, R3 ;  /* 0x0010000022227824 */ /* 0x000fe600078e0203 */
[----:B------:R-:W-:Y:S01]  /*5b60*/  P2R R88, PR, RZ, 0x4 ;  /* 0x00000004ff587803 */ /* 0x000fe20000000000 */
[----:B------:R3:W4:Y:S01]  /*5b70*/  SYNCS.PHASECHK.TRANS64.TRYWAIT P0, [R84+URZ+0xb0], R7 ;  /* 0x0000b007540075a7 */ /* 0x00072200080011ff */
[----:B-1----:R-:W-:Y:S01]  /*5b80*/  @P5 SEL R87, RZ, 0x1, !P1 ;  /* 0x00000001ff575807 */ /* 0x002fe20004800000 */
[----:B---3--:R-:W-:Y:S06]  /*5b90*/  @!P5 BRA `(.L_x_88) ;  /* 0x000000000090d947 */ /* 0x008fec0003800000 */
[----:B------:R-:W-:Y:S01]  /*5ba0*/  HFMA2 R55, -RZ, RZ, 0, 0 ;  /* 0x00000000ff377431 */ /* 0x000fe200000001ff */
[----:B------:R-:W-:Y:S01]  /*5bb0*/  ISETP.NE.AND P1, PT, R87, RZ, PT ;  /* 0x000000ff5700720c */ /* 0x000fe20003f25270 */
[----:B------:R-:W-:Y:S01]  /*5bc0*/  IMAD.U32 R3, RZ, RZ, UR56 ;  /* 0x00000038ff037e24 */ /* 0x000fe2000f8e00ff */
[----:B------:R-:W-:Y:S11]  /*5bd0*/  BSSY B0, `(.L_x_89) ;  /* 0x0000005000007945 */ /* 0x000ff60003800000 */
[----:B------:R-:W-:Y:S05]  /*5be0*/  @P1 BRA `(.L_x_90) ;  /* 0x00000000000c1947 */ /* 0x000fea0003800000 */
[----:B------:R-:W-:Y:S04]  /*5bf0*/  SHF.L.U32 R5, R42, 0x1f, RZ ;  /* 0x0000001f2a057819 */ /* 0x000fe800000006ff */
[----:B------:R-:W1:Y:S02]  /*5c00*/  SYNCS.PHASECHK.TRANS64.TRYWAIT P1, [R0+URZ+0x50], R5 ;  /* 0x00005005000075a7 */ /* 0x000e6400080211ff */
[----:B-1----:R-:W-:Y:S05]  /*5c10*/  @!P1 BRA `(.L_x_91) ;  /* 0x0000002000509947 */ /* 0x002fea0003800000 */
.L_x_90:
[----:B------:R-:W-:Y:S05]  /*5c20*/  BSYNC B0 ;  /* 0x0000000000007941 */ /* 0x000fea0003800000 */
.L_x_89:
[----:B------:R-:W-:Y:S01]  /*5c30*/  ISETP.NE.AND P1, PT, R88, RZ, PT ;  /* 0x000000ff5800720c */ /* 0x000fe20003f25270 */
[----:B------:R-:W-:Y:S01]  /*5c40*/  IMAD.MOV.U32 R54, RZ, RZ, RZ ;  /* 0x000000ffff367224 */ /* 0x000fe200078e00ff */
[----:B------:R-:W-:Y:S02]  /*5c50*/  CS2R R52, SRZ ;  /* 0x0000000000347805 */ /* 0x000fe4000001ff00 */
[----:B------:R-:W-:Y:S02]  /*5c60*/  CS2R R58, SRZ ;  /* 0x00000000003a7805 */ /* 0x000fe4000001ff00 */
[----:B------:R-:W-:Y:S02]  /*5c70*/  CS2R R56, SRZ ;  /* 0x0000000000387805 */ /* 0x000fe4000001ff00 */
[----:B------:R-:W-:Y:S02]  /*5c80*/  CS2R R50, SRZ ;  /* 0x0000000000327805 */ /* 0x000fe4000001ff00 */
[----:B------:R-:W-:Y:S02]  /*5c90*/  CS2R R48, SRZ ;  /* 0x0000000000307805 */ /* 0x000fe4000001ff00 */
[----:B------:R-:W-:Y:S02]  /*5ca0*/  CS2R R46, SRZ ;  /* 0x00000000002e7805 */ /* 0x000fe4000001ff00 */
[----:B------:R-:W-:Y:S01]  /*5cb0*/  CS2R R44, SRZ ;  /* 0x00000000002c7805 */ /* 0x000fe2000001ff00 */
[----:B------:R-:W-:Y:S01]  /*5cc0*/  @P1 IMAD R4, R3, 0x800, R72 ;  /* 0x0000080003041824 */ /* 0x000fe200078e0248 */
[----:B------:R-:W-:Y:S05]  /*5cd0*/  @P1 WARPSYNC.ALL ;  /* 0x0000000000001948 */ /* 0x000fea0003800000 */
[----:B------:R-:W-:Y:S01]  /*5ce0*/  @P1 LEA R4, R4, UR48, 0x2 ;  /* 0x0000003004041c11 */ /* 0x000fe2000f8e10ff */
[----:B------:R-:W-:Y:S04]  /*5cf0*/  UIADD3 UR5, UPT, UPT, UR56, 0x1, URZ ;  /* 0x0000000138057890 */ /* 0x000fe8000fffe0ff */
[----:B------:R3:W2:Y:S01]  /*5d00*/  @P1 LDSM.16.M88.4 R56, [R4+0x400] ;  /* 0x000400000438183b */ /* 0x0006a20000000200 */
[----:B-1----:R-:W-:Y:S01]  /*5d10*/  @P1 VIADD R0, R4, 0x400 ;  /* 0x0000040004001836 */ /* 0x002fe20000000000 */
[----:B------:R-:W-:Y:S01]  /*5d20*/  UISETP.NE.AND UP0, UPT, UR5, 0x3, UPT ;  /* 0x000000030500788c */ /* 0x000fe2000bf05270 */
[C---:B------:R-:W-:Y:S02]  /*5d30*/  @P1 IMAD R2, R78.reuse, 0x4, R4 ;  /* 0x000000044e021824 */ /* 0x040fe400078e0204 */
[C---:B------:R-:W-:Y:S01]  /*5d40*/  @P1 IMAD R5, R77.reuse, 0x4, R0 ;  /* 0x000000044d051824 */ /* 0x040fe200078e0200 */
[----:B------:R-:W-:Y:S01]  /*5d50*/  USEL UR4, URZ, 0x1, UP0 ;  /* 0x00000001ff047887 */ /* 0x000fe20008000000 */
[----:B------:R-:W-:Y:S01]  /*5d60*/  @P1 IMAD R0, R77, 0x4, R4 ;  /* 0x000000044d001824 */ /* 0x000fe200078e0204 */
[----:B------:R3:W1:Y:S01]  /*5d70*/  @P1 LDSM.16.M88.4 R52, [R2+0x400] ;  /* 0x000400000234183b */ /* 0x0006620000000200 */
[----:B------:R-:W-:Y:S01]  /*5d80*/  @P1 IMAD R3, R78, 0x4, R5 ;  /* 0x000000044e031824 */ /* 0x000fe200078e0205 */
[----:B------:R-:W-:Y:S02]  /*5d90*/  USEL UR5, UR5, URZ, UP0 ;  /* 0x000000ff05057287 */ /* 0x000fe40008000000 */
[----:B------:R3:W1:Y:S01]  /*5da0*/  @P1 LDSM.16.M88.4 R48, [R0+0x400] ;  /* 0x000400000030183b */ /* 0x0006620000000200 */
[----:B------:R-:W-:Y:S03]  /*5db0*/  LOP3.LUT R42, R42, UR4, RZ, 0x3c, !PT ;  /* 0x000000042a2a7c12 */ /* 0x000fe6000f8e3cff */
[----:B------:R3:W1:Y:S01]  /*5dc0*/  @P1 LDSM.16.M88.4 R44, [R3] ;  /* 0x00000000032c183b */ /* 0x0006620000000200 */
[----:B------:R-:W-:Y:S03]  /*5dd0*/  IMAD.U32 R43, RZ, RZ, UR5 ;  /* 0x00000005ff2b7e24 */ /* 0x000fe6000f8e00ff */
.L_x_88:
[----:B------:R-:W-:Y:S05]  /*5de0*/  BSYNC B1 ;  /* 0x0000000000017941 */ /* 0x000fea0003800000 */
.L_x_87:
[----:B---3--:R-:W-:Y:S04]  /*5df0*/  SHF.R.U32.HI R0, RZ, 0x15, R34 ;  /* 0x00000015ff007819 */ /* 0x008fe80000011622 */
[----:B------:R-:W-:Y:S01]  /*5e00*/  LOP3.LUT P1, RZ, R0, 0x3, R73, 0x48, !PT ;  /* 0x0000000300ff7812 */ /* 0x000fe20007824849 */
[----:B------:R-:W-:Y:S01]  /*5e10*/  @!UPT UIADD3 URZ, UPT, UPT, URZ, URZ, URZ ;  /* 0x000000fffffff290 */ /* 0x000fe2000fffe0ff */
[----:B----4-:R-:W-:Y:S11]  /*5e20*/  @P0 BRA `(.L_x_92) ;  /* 0x0000000000080947 */ /* 0x010ff60003800000 */
[----:B------:R-:W3:Y:S02]  /*5e30*/  SYNCS.PHASECHK.TRANS64.TRYWAIT P0, [R84+URZ+0xb0], R7 ;  /* 0x0000b007540075a7 */ /* 0x000ee400080011ff */
[----:B---3--:R-:W-:Y:S05]  /*5e40*/  @!P0 BRA `(.L_x_93) ;  /* 0x0000001c00d88947 */ /* 0x008fea0003800000 */
.L_x_92:
[----:B------:R-:W-:Y:S05]  /*5e50*/  @!P1 BRA `(.L_x_94) ;  /* 0x0000000000409947 */ /* 0x000fea0003800000 */
[----:B------:R-:W4:Y:S01]  /*5e60*/  LDCU.64 UR8, c[0x4][0x70] ;  /* 0x01000e00ff0877ac */ /* 0x000f220008000a00 */
[----:B------:R-:W-:Y:S01]  /*5e70*/  MOV R3, 0x0 ;  /* 0x0000000000037802 */ /* 0x000fe20000000f00 */
[----:B------:R-:W-:Y:S02]  /*5e80*/  HFMA2 R12, -RZ, RZ, 0, 5.9604644775390625e-08 ;  /* 0x00000001ff0c7431 */ /* 0x000fe400000001ff */
[----:B------:R-:W-:Y:S02]  /*5e90*/  IMAD.MOV.U32 R8, RZ, RZ, 0x192 ;  /* 0x00000192ff087424 */ /* 0x000fe400078e00ff */
[----:B------:R-:W-:Y:S01]  /*5ea0*/  IMAD.MOV.U32 R13, RZ, RZ, RZ ;  /* 0x000000ffff0d7224 */ /* 0x000fe200078e00ff */
[----:B------:R-:W3:Y:S01]  /*5eb0*/  LDCU.64 UR6, c[0x4][0x78] ;  /* 0x01000f00ff0677ac */ /* 0x000ee20008000a00 */
[----:B------:R-:W1:Y:S01]  /*5ec0*/  LDC.64 R2, c[0x4][R3] ;  /* 0x0100000003027b82 */ /* 0x000e620000000a00 */
[----:B------:R-:W5:Y:S01]  /*5ed0*/  LDCU.64 UR4, c[0x4][0x10] ;  /* 0x01000200ff0477ac */ /* 0x000f620008000a00 */
[----:B----4-:R-:W-:Y:S01]  /*5ee0*/  MOV R5, UR9 ;  /* 0x0000000900057c02 */ /* 0x010fe20008000f00 */
[----:B------:R-:W-:Y:S01]  /*5ef0*/  IMAD.U32 R4, RZ, RZ, UR8 ;  /* 0x00000008ff047e24 */ /* 0x000fe2000f8e00ff */
[----:B---3--:R-:W-:Y:S01]  /*5f00*/  MOV R7, UR7 ;  /* 0x0000000700077c02 */ /* 0x008fe20008000f00 */
[----:B------:R-:W-:Y:S01]  /*5f10*/  IMAD.U32 R6, RZ, RZ, UR6 ;  /* 0x00000006ff067e24 */ /* 0x000fe2000f8e00ff */
[----:B-----5:R-:W-:Y:S01]  /*5f20*/  MOV R11, UR5 ;  /* 0x00000005000b7c02 */ /* 0x020fe20008000f00 */
[----:B------:R-:W-:Y:S02]  /*5f30*/  IMAD.U32 R10, RZ, RZ, UR4 ;  /* 0x00000004ff0a7e24 */ /* 0x000fe4000f8e00ff */
[----:B------:R-:W-:Y:S07]  /*5f40*/  LEPC R20, `(.L_x_94) ;  /* 0x000000001014794e */ /* 0x000fee0000000000 */
[----:B-12---:R-:W-:Y:S05]  /*5f50*/  CALL.ABS.NOINC R2 ;  /* 0x0000000002007343 */ /* 0x006fea0003c00000 */
.L_x_94:
[----:B--2---:R-:W-:Y:S01]  /*5f60*/  LOP3.LUT R20, R56, 0xffffe000, RZ, 0xc0, !PT ;  /* 0xffffe00038147812 */ /* 0x004fe200078ec0ff */
[----:B------:R-:W-:Y:S05]  /*5f70*/  WARPSYNC.ALL ;  /* 0x0000000000007948 */ /* 0x000fea0003800000 */
[----:B------:R-:W-:Y:S01]  /*5f80*/  R2UR UR4, R34 ;  /* 0x00000000220472ca */ /* 0x000fe200000e0000 */
[----:B------:R-:W-:Y:S01]  /*5f90*/  IMAD.SHL.U32 R86, R78, 0x4, RZ ;  /* 0x000000044e567824 */ /* 0x000fe200078e00ff */
[----:B------:R-:W-:Y:S01]  /*5fa0*/  LOP3.LUT R21, R57, 0xffffe000, RZ, 0xc0, !PT ;  /* 0xffffe00039157812 */ /* 0x000fe200078ec0ff */
[----:B------:R-:W-:Y:S01]  /*5fb0*/  IMAD.U32 R85, RZ, RZ, UR56 ;  /* 0x00000038ff557e24 */ /* 0x000fe2000f8e00ff */
[----:B------:R-:W-:Y:S01]  /*5fc0*/  LOP3.LUT R40, R58, 0xffffe000, RZ, 0xc0, !PT ;  /* 0xffffe0003a287812 */ /* 0x000fe200078ec0ff */
[----:B------:R-:W-:Y:S01]  /*5fd0*/  BSSY.RECONVERGENT B0, `(.L_x_95) ;  /* 0x0000059000007945 */ /* 0x000fe20003800200 */
[----:B-1----:R-:W-:Y:S01]  /*5fe0*/  LOP3.LUT R41, R54, 0xffffe000, RZ, 0xc0, !PT ;  /* 0xffffe00036297812 */ /* 0x002fe200078ec0ff */
[----:B------:R-:W-:Y:S01]  /*5ff0*/  IMAD R89, R85, 0x800, R72 ;  /* 0x0000080055597824 */ /* 0x000fe200078e0248 */
[----:B------:R-:W-:Y:S01]  /*6000*/  ISETP.NE.AND P0, PT, R79, RZ, PT ;  /* 0x000000ff4f00720c */ /* 0x000fe20003f05270 */
[----:B------:R-:W-:Y:S03]  /*6010*/  IMAD.SHL.U32 R85, R77, 0x4, RZ ;  /* 0x000000044d557824 */ /* 0x000fe600078e00ff */
[----:B------:R-:W-:Y:S01]  /*6020*/  LEA R89, R89, UR48, 0x2 ;  /* 0x0000003059597c11 */ /* 0x000fe2000f8e10ff */
[----:B---3--:R-:W1:Y:S03]  /*6030*/  LDTM.16dp128bit.x8 R4, tmem[UR4] ;  /* 0x00000004000479ee */ /* 0x008e660008180000 */
[C-C-:B------:R-:W-:Y:S02]  /*6040*/  IADD3 R92, PT, PT, R86.reuse, 0x400, R89.reuse ;  /* 0x00000400565c7810 */ /* 0x140fe40007ffe059 */
[----:B------:R-:W-:Y:S05]  /*6050*/  IADD3 R91, PT, PT, R85, 0x400, R89 ;  /* 0x00000400555b7810 */ /* 0x000fea0007ffe059 */
[----:B------:R-:W-:Y:S02]  /*6060*/  IMAD.IADD R90, R86, 0x1, R91 ;  /* 0x00000001565a7824 */ /* 0x000fe400078e025b */
[C---:B-1----:R-:W-:Y:S01]  /*6070*/  FMUL R0, R33.reuse, R4 ;  /* 0x0000000421007220 */ /* 0x042fe20000400000 */
[C---:B------:R-:W-:Y:S01]  /*6080*/  FMUL R2, R33.reuse, R5 ;  /* 0x0000000521027220 */ /* 0x040fe20000400000 */
[C---:B------:R-:W-:Y:S01]  /*6090*/  FMUL R3, R33.reuse, R6 ;  /* 0x0000000621037220 */ /* 0x040fe20000400000 */
[----:B------:R-:W-:Y:S01]  /*60a0*/  FMUL R7, R33, R7 ;  /* 0x0000000721077220 */ /* 0x000fe20000400000 */
[----:B------:R-:W-:Y:S01]  /*60b0*/  FFMA R36, R35, R20, R0 ;  /* 0x0000001423247223 */ /* 0x000fe20000000000 */
[----:B------:R-:W-:Y:S01]  /*60c0*/  LOP3.LUT R20, R59, 0xffffe000, RZ, 0xc0, !PT ;  /* 0xffffe0003b147812 */ /* 0x000fe200078ec0ff */
[C---:B------:R-:W-:Y:S01]  /*60d0*/  FFMA R37, R35.reuse, R21, R2 ;  /* 0x0000001523257223 */ /* 0x040fe20000000002 */
[----:B------:R-:W-:Y:S01]  /*60e0*/  LOP3.LUT R21, R52, 0xffffe000, RZ, 0xc0, !PT ;  /* 0xffffe00034157812 */ /* 0x000fe200078ec0ff */
[----:B------:R-:W-:Y:S01]  /*60f0*/  FFMA R38, R35, R40, R3 ;  /* 0x0000002823267223 */ /* 0x000fe20000000003 */
[----:B------:R-:W-:Y:S01]  /*6100*/  LOP3.LUT R40, R53, 0xffffe000, RZ, 0xc0, !PT ;  /* 0xffffe00035287812 */ /* 0x000fe200078ec0ff */
[----:B------:R-:W-:Y:S01]  /*6110*/  FMUL R4, R33, R8 ;  /* 0x0000000821047220 */ /* 0x000fe20000400000 */
[----:B------:R-:W-:Y:S01]  /*6120*/  F2FP.TF32.F32.PACK_B R36, R36 ;  /* 0x00000024ff24723e */ /* 0x000fe200024050ff */
[----:B------:R-:W-:Y:S01]  /*6130*/  FFMA R39, R35, R20, R7 ;  /* 0x0000001423277223 */ /* 0x000fe20000000007 */
[----:B------:R-:W-:Y:S01]  /*6140*/  LOP3.LUT R20, R55, 0xffffe000, RZ, 0xc0, !PT ;  /* 0xffffe00037147812 */ /* 0x000fe200078ec0ff */
[C---:B------:R-:W-:Y:S01]  /*6150*/  FMUL R5, R33.reuse, R9 ;  /* 0x0000000921057220 */ /* 0x040fe20000400000 */
[----:B------:R-:W-:Y:S01]  /*6160*/  F2FP.TF32.F32.PACK_B R37, R37 ;  /* 0x00000025ff25723e */ /* 0x000fe200024050ff */
[C---:B------:R-:W-:Y:S01]  /*6170*/  FMUL R6, R33.reuse, R10 ;  /* 0x0000000a21067220 */ /* 0x040fe20000400000 */
[----:B------:R-:W-:Y:S01]  /*6180*/  F2FP.TF32.F32.PACK_B R38, R38 ;  /* 0x00000026ff26723e */ /* 0x000fe200024050ff */
[----:B------:R-:W-:Y:S01]  /*6190*/  FMUL R11, R33, R11 ;  /* 0x0000000b210b7220 */ /* 0x000fe20000400000 */
[----:B------:R-:W-:Y:S01]  /*61a0*/  F2FP.TF32.F32.PACK_B R39, R39 ;  /* 0x00000027ff27723e */ /* 0x000fe200024050ff */
[C---:B------:R-:W-:Y:S01]  /*61b0*/  FFMA R4, R35.reuse, R21, R4 ;  /* 0x0000001523047223 */ /* 0x040fe20000000004 */
[----:B------:R-:W-:Y:S01]  /*61c0*/  LOP3.LUT R21, R48, 0xffffe000, RZ, 0xc0, !PT ;  /* 0xffffe00030157812 */ /* 0x000fe200078ec0ff */
[----:B------:R-:W-:Y:S01]  /*61d0*/  FFMA R5, R35, R40, R5 ;  /* 0x0000002823057223 */ /* 0x000fe20000000005 */
[----:B------:R-:W-:Y:S01]  /*61e0*/  LOP3.LUT R40, R51, 0xffffe000, RZ, 0xc0, !PT ;  /* 0xffffe00033287812 */ /* 0x000fe200078ec0ff */
[----:B------:R-:W-:Y:S01]  /*61f0*/  FFMA R6, R35, R41, R6 ;  /* 0x0000002923067223 */ /* 0x000fe20000000006 */
[----:B------:R-:W-:Y:S01]  /*6200*/  LOP3.LUT R41, R50, 0xffffe000, RZ, 0xc0, !PT ;  /* 0xffffe00032297812 */ /* 0x000fe200078ec0ff */
[----:B------:R-:W-:Y:S01]  /*6210*/  FMUL R8, R33, R12 ;  /* 0x0000000c21087220 */ /* 0x000fe20000400000 */
[----:B------:R-:W-:Y:S01]  /*6220*/  F2FP.TF32.F32.PACK_B R4, R4 ;  /* 0x00000004ff04723e */ /* 0x000fe200024050ff */
[----:B------:R-:W-:Y:S01]  /*6230*/  FFMA R7, R35, R20, R11 ;  /* 0x0000001423077223 */ /* 0x000fe2000000000b */
[----:B------:R-:W-:Y:S01]  /*6240*/  LOP3.LUT R20, R49, 0xffffe000, RZ, 0xc0, !PT ;  /* 0xffffe00031147812 */ /* 0x000fe200078ec0ff */
[----:B------:R-:W-:Y:S01]  /*6250*/  FMUL R9, R33, R13 ;  /* 0x0000000d21097220 */ /* 0x000fe20000400000 */
[----:B------:R-:W-:Y:S01]  /*6260*/  F2FP.TF32.F32.PACK_B R5, R5 ;  /* 0x00000005ff05723e */ /* 0x000fe200024050ff */
[----:B------:R1:W-:Y:S01]  /*6270*/  STSM.16.M88.4 [R89+0x400], R36 ;  /* 0x0004002459007844 */ /* 0x0003e20000000200 */
[----:B------:R-:W-:Y:S01]  /*6280*/  F2FP.TF32.F32.PACK_B R6, R6 ;  /* 0x00000006ff06723e */ /* 0x000fe200024050ff */
[----:B------:R-:W-:Y:S01]  /*6290*/  FFMA R8, R35, R21, R8 ;  /* 0x0000001523087223 */ /* 0x000fe20000000008 */
[----:B------:R-:W-:Y:S01]  /*62a0*/  LOP3.LUT R21, R44, 0xffffe000, RZ, 0xc0, !PT ;  /* 0xffffe0002c157812 */ /* 0x000fe200078ec0ff */
[C---:B------:R-:W-:Y:S01]  /*62b0*/  FMUL R10, R33.reuse, R14 ;  /* 0x0000000e210a7220 */ /* 0x040fe20000400000 */
[C---:B------:R-:W-:Y:S01]  /*62c0*/  FMUL R15, R33.reuse, R15 ;  /* 0x0000000f210f7220 */ /* 0x040fe20000400000 */
[----:B------:R-:W-:Y:S01]  /*62d0*/  FMUL R12, R33, R16 ;  /* 0x00000010210c7220 */ /* 0x000fe20000400000 */
[C---:B------:R-:W-:Y:S01]  /*62e0*/  FFMA R9, R35.reuse, R20, R9 ;  /* 0x0000001423097223 */ /* 0x040fe20000000009 */
[C---:B------:R-:W-:Y:S01]  /*62f0*/  FFMA R10, R35.reuse, R41, R10 ;  /* 0x00000029230a7223 */ /* 0x040fe2000000000a */
[C---:B------:R-:W-:Y:S01]  /*6300*/  FFMA R11, R35.reuse, R40, R15 ;  /* 0x00000028230b7223 */ /* 0x040fe2000000000f */
[----:B------:R-:W-:Y:S01]  /*6310*/  FFMA R12, R35, R21, R12 ;  /* 0x00000015230c7223 */ /* 0x000fe2000000000c */
[----:B------:R-:W-:Y:S01]  /*6320*/  LOP3.LUT R20, R45, 0xffffe000, RZ, 0xc0, !PT ;  /* 0xffffe0002d147812 */ /* 0x000fe200078ec0ff */
[C---:B------:R-:W-:Y:S01]  /*6330*/  FMUL R13, R33.reuse, R17 ;  /* 0x00000011210d7220 */ /* 0x040fe20000400000 */
[----:B------:R-:W-:Y:S01]  /*6340*/  LOP3.LUT R21, R46, 0xffffe000, RZ, 0xc0, !PT ;  /* 0xffffe0002e157812 */ /* 0x000fe200078ec0ff */
[----:B------:R-:W-:Y:S01]  /*6350*/  FMUL R14, R33, R18 ;  /* 0x00000012210e7220 */ /* 0x000fe20000400000 */
[----:B------:R-:W-:Y:S01]  /*6360*/  LOP3.LUT R40, R47, 0xffffe000, RZ, 0xc0, !PT ;  /* 0xffffe0002f287812 */ /* 0x000fe200078ec0ff */
[----:B------:R-:W-:Y:S01]  /*6370*/  FMUL R19, R33, R19 ;  /* 0x0000001321137220 */ /* 0x000fe20000400000 */
[----:B------:R-:W-:Y:S01]  /*6380*/  F2FP.TF32.F32.PACK_B R7, R7 ;  /* 0x00000007ff07723e */ /* 0x000fe200024050ff */
[C---:B------:R-:W-:Y:S01]  /*6390*/  FFMA R13, R35.reuse, R20, R13 ;  /* 0x00000014230d7223 */ /* 0x040fe2000000000d */
[C---:B------:R-:W-:Y:S01]  /*63a0*/  FFMA R14, R35.reuse, R21, R14 ;  /* 0x00000015230e7223 */ /* 0x040fe2000000000e */
[----:B------:R-:W-:Y:S01]  /*63b0*/  FFMA R15, R35, R40, R19 ;  /* 0x00000028230f7223 */ /* 0x000fe20000000013 */
[----:B------:R-:W-:Y:S01]  /*63c0*/  F2FP.TF32.F32.PACK_B R8, R8 ;  /* 0x00000008ff08723e */ /* 0x000fe200024050ff */
[----:B------:R1:W-:Y:S01]  /*63d0*/  STSM.16.M88.4 [R92], R4 ;  /* 0x000000045c007844 */ /* 0x0003e20000000200 */
[----:B------:R-:W-:Y:S02]  /*63e0*/  F2FP.TF32.F32.PACK_B R9, R9 ;  /* 0x00000009ff09723e */ /* 0x000fe400024050ff */
[----:B------:R-:W-:Y:S02]  /*63f0*/  F2FP.TF32.F32.PACK_B R10, R10 ;  /* 0x0000000aff0a723e */ /* 0x000fe400024050ff */
[----:B------:R-:W-:Y:S02]  /*6400*/  F2FP.TF32.F32.PACK_B R11, R11 ;  /* 0x0000000bff0b723e */ /* 0x000fe400024050ff */
[----:B------:R-:W-:Y:S02]  /*6410*/  F2FP.TF32.F32.PACK_B R12, R12 ;  /* 0x0000000cff0c723e */ /* 0x000fe400024050ff */
[----:B------:R-:W-:Y:S01]  /*6420*/  F2FP.TF32.F32.PACK_B R13, R13 ;  /* 0x0000000dff0d723e */ /* 0x000fe200024050ff */
[----:B------:R1:W-:Y:S01]  /*6430*/  STSM.16.M88.4 [R91], R8 ;  /* 0x000000085b007844 */ /* 0x0003e20000000200 */
[----:B------:R-:W-:Y:S02]  /*6440*/  F2FP.TF32.F32.PACK_B R14, R14 ;  /* 0x0000000eff0e723e */ /* 0x000fe400024050ff */
[----:B------:R-:W-:Y:S05]  /*6450*/  F2FP.TF32.F32.PACK_B R15, R15 ;  /* 0x0000000fff0f723e */ /* 0x000fea00024050ff */
[----:B------:R1:W-:Y:S01]  /*6460*/  STSM.16.M88.4 [R90], R12 ;  /* 0x0000000c5a007844 */ /* 0x0003e20000000200 */
[----:B------:R-:W-:Y:S01]  /*6470*/  @!PT LDS RZ, [RZ] ;  /* 0x00000000fffff984 */ /* 0x000fe20000000800 */
[----:B------:R-:W-:Y:S01]  /*6480*/  @!PT LDS RZ, [RZ] ;  /* 0x00000000fffff984 */ /* 0x000fe20000000800 */
[----:B------:R-:W-:Y:S01]  /*6490*/  @!PT LDS RZ, [RZ] ;  /* 0x00000000fffff984 */ /* 0x000fe20000000800 */
[----:B------:R-:W-:Y:S01]  /*64a0*/  @!PT LDS RZ, [RZ] ;  /* 0x00000000fffff984 */ /* 0x000fe20000000800 */
[----:B------:R2:W-:Y:S07]  /*64b0*/  MEMBAR.ALL.CTA ;  /* 0x0000000000007992 */ /* 0x0005ee0000008000 */
[----:B--2---:R-:W2:Y:S02]  /*64c0*/  FENCE.VIEW.ASYNC.S ;  /* 0x00000000000073c6 */ /* 0x004ea40000000000 */
[----:B--2---:R-:W-:Y:S06]  /*64d0*/  BAR.SYNC.DEFER_BLOCKING 0x1, 0x80 ;  /* 0x0042000000007b1d */ /* 0x004fec0000010000 */
[----:B------:R-:W-:Y:S05]  /*64e0*/  @P0 BRA `(.L_x_96) ;  /* 0x00000000001c0947 */ /* 0x000fea0003800000 */
[----:B------:R-:W-:Y:S02]  /*64f0*/  UIADD3 UR6, UP0, UPT, UR54, 0x680, URZ ;  /* 0x0000068036067890 */ /* 0x000fe4000ff1e0ff */
[----:B------:R-:W-:Y:S02]  /*6500*/  ULEA UR4, UR56, UR48, 0xd ;  /* 0x0000003038047291 */ /* 0x000fe4000f8e68ff */
[----:B------:R-:W-:Y:S02]  /*6510*/  UIADD3.X UR7, UPT, UPT, URZ, UR55, URZ, UP0, !UPT ;  /* 0x00000037ff077290 */ /* 0x000fe400087fe4ff */
[----:B------:R-:W-:Y:S01]  /*6520*/  UIADD3 UR40, UPT, UPT, UR4, 0x400, URZ ;  /* 0x0000040004287890 */ /* 0x000fe2000fffe0ff */
[----:B------:R-:W-:Y:S08]  /*6530*/  UMOV UR43, UR36 ;  /* 0x00000024002b7c82 */ /* 0x000ff00008000000 */
[----:B------:R2:W-:Y:S02]  /*6540*/  UTMASTG.3D [UR40], [UR6] ;  /* 0x00000028060073b5 */ /* 0x0005e40008010000 */
[----:B--2---:R0:W-:Y:S02]  /*6550*/  UTMACMDFLUSH ;  /* 0x00000000000079b7 */ /* 0x0041e40000000000 */
.L_x_96:
[----:B------:R-:W-:Y:S05]  /*6560*/  BSYNC.RECONVERGENT B0 ;  /* 0x0000000000007941 */ /* 0x000fea0003800200 */
.L_x_95:
[----:B------:R-:W-:Y:S01]  /*6570*/  UIADD3 UR40, UPT, UPT, UR56, 0x1, URZ ;  /* 0x0000000138287890 */ /* 0x000fe2000fffe0ff */
[----:B------:R-:W-:Y:S03]  /*6580*/  BSSY.RECONVERGENT B0, `(.L_x_97) ;  /* 0x0000005000007945 */ /* 0x000fe60003800200 */
[----:B------:R-:W-:Y:S04]  /*6590*/  UISETP.NE.AND UP0, UPT, UR40, 0x3, UPT ;  /* 0x000000032800788c */ /* 0x000fe8000bf05270 */
[----:B------:R-:W-:Y:S01]  /*65a0*/  USEL UR43, UR40, URZ, UP0 ;  /* 0x000000ff282b7287 */ /* 0x000fe20008000000 */
[----:B------:R-:W-:Y:S11]  /*65b0*/  @P0 BRA `(.L_x_98) ;  /* 0x0000000000040947 */ /* 0x000ff60003800000 */
[----:B------:R-:W-:Y:S04]  /*65c0*/  DEPBAR.LE SB0, 0x1 ;  /* 0x000080400000791a */ /* 0x000fe80000000000 */
.L_x_98:
[----:B------:R-:W-:Y:S05]  /*65d0*/  BSYNC.RECONVERGENT B0 ;  /* 0x0000000000007941 */ /* 0x000fea0003800200 */
.L_x_97:
[----:B------:R-:W-:Y:S01]  /*65e0*/  BAR.SYNC.DEFER_BLOCKING 0x1, 0x80 ;  /* 0x0042000000007b1d */ /* 0x000fe20000010000 */
[----:B------:R-:W-:Y:S01]  /*65f0*/  ISETP.NE.AND P1, PT, R83, RZ, PT ;  /* 0x000000ff5300720c */ /* 0x000fe20003f25270 */
[----:B------:R-:W-:Y:S01]  /*6600*/  UISETP.NE.AND UP0, UPT, UR50, URZ, UPT ;  /* 0x000000ff3200728c */ /* 0x000fe2000bf05270 */
[----:B------:R-:W-:Y:S11]  /*6610*/  LEA R2, R43, UR48, 0x3 ;  /* 0x000000302b027c11 */ /* 0x000ff6000f8e18ff */
[----:B------:R-:W-:Y:S01]  /*6620*/  @P1 SHF.L.U32 R3, R42, 0x1f, RZ ;  /* 0x0000001f2a031819 */ /* 0x000fe200000006ff */
[----:B------:R-:W-:Y:S06]  /*6630*/  BRA.U !UP0, `(.L_x_99) ;  /* 0x0000000108247547 */ /* 0x000fec000b800000 */
[----:B-1----:R-:W-:Y:S01]  /*6640*/  IMAD.U32 R5, RZ, RZ, UR49 ;  /* 0x00000031ff057e24 */ /* 0x002fe2000f8e00ff */
[----:B------:R-:W-:Y:S01]  /*6650*/  MOV R0, UR37 ;  /* 0x0000002500007c02 */ /* 0x000fe20008000f00 */
[----:B------:R-:W-:Y:S03]  /*6660*/  UIADD3 UR49, UPT, UPT, UR49, 0x1, URZ ;  /* 0x0000000131317890 */ /* 0x000fe6000fffe0ff */
[----:B------:R-:W-:Y:S01]  /*6670*/  @P1 LEA R5, R5, UR48, 0x3 ;  /* 0x0000003005051c11 */ /* 0x000fe2000f8e18ff */
[----:B------:R-:W-:Y:S04]  /*6680*/  UISETP.NE.AND UP0, UPT, UR49, 0x3, UPT ;  /* 0x000000033100788c */ /* 0x000fe8000bf05270 */
[----:B------:R-:W-:Y:S01]  /*6690*/  @P1 VIADD R5, R5, 0x68 ;  /* 0x0000006805051836 */ /* 0x000fe20000000000 */
[----:B------:R-:W-:Y:S04]  /*66a0*/  USEL UR49, UR49, URZ, UP0 ;  /* 0x000000ff31317287 */ /* 0x000fe80008000000 */
[----:B------:R-:W-:Y:S04]  /*66b0*/  @P1 PRMT R0, R0, 0x654, R5 ;  /* 0x0000065400001816 */ /* 0x000fe80000000005 */
[----:B------:R2:W-:Y:S04]  /*66c0*/  @P1 SYNCS.ARRIVE.TRANS64.RED.A1T0 RZ, [R0+URZ], RZ ;  /* 0x000000ff00ff19a7 */ /* 0x0005e800081004ff */
.L_x_99:
[----:B------:R-:W3:Y:S01]  /*66d0*/  @P1 SYNCS.PHASECHK.TRANS64.TRYWAIT P0, [R2+URZ+0x50], R3 ;  /* 0x00005003020015a7 */ /* 0x000ee200080011ff */
[----:B------:R-:W-:Y:S01]  /*66e0*/  BSSY B1, `(.L_x_100) ;  /* 0x0000017000017945 */ /* 0x000fe20003800000 */
[----:B---3--:R-:W-:Y:S03]  /*66f0*/  @P1 SEL R87, RZ, 0x1, !P0 ;  /* 0x00000001ff571807 */ /* 0x008fe60004000000 */
[----:B------:R-:W-:Y:S05]  /*6700*/  @!P1 BRA `(.L_x_101) ;  /* 0x0000000000509947 */ /* 0x000fea0003800000 */
[----:B------:R-:W-:Y:S01]  /*6710*/  ISETP.NE.AND P1, PT, R88, RZ, PT ;  /* 0x000000ff5800720c */ /* 0x000fe20003f25270 */
[----:B------:R-:W-:Y:S01]  /*6720*/  BSSY B0, `(.L_x_102) ;  /* 0x000000a000007945 */ /* 0x000fe20003800000 */
[----:B------:R-:W-:Y:S11]  /*6730*/  ISETP.NE.AND P0, PT, R87, RZ, PT ;  /* 0x000000ff5700720c */ /* 0x000ff60003f05270 */
[----:B-1----:R-:W-:Y:S05]  /*6740*/  @P1 IMAD R4, R43, 0x800, R72 ;  /* 0x000008002b041824 */ /* 0x002fea00078e0248 */
[----:B------:R-:W-:Y:S05]  /*6750*/  @P1 LEA R4, R4, UR48, 0x2 ;  /* 0x0000003004041c11 */ /* 0x000fea000f8e10ff */
[--C-:B------:R-:W-:Y:S02]  /*6760*/  @P1 IMAD.IADD R3, R85, 0x1, R4.reuse ;  /* 0x0000000155031824 */ /* 0x100fe400078e0204 */
[----:B--2---:R-:W-:Y:S01]  /*6770*/  @P1 IMAD.IADD R0, R86, 0x1, R4 ;  /* 0x0000000156001824 */ /* 0x004fe200078e0204 */
[----:B------:R-:W-:Y:S06]  /*6780*/  @P0 BRA `(.L_x_103) ;  /* 0x00000000000c0947 */ /* 0x000fec0003800000 */
[----:B------:R-:W-:Y:S04]  /*6790*/  SHF.L.U32 R5, R42, 0x1f, RZ ;  /* 0x0000001f2a057819 */ /* 0x000fe800000006ff */
[----:B------:R-:W1:Y:S02]  /*67a0*/  SYNCS.PHASECHK.TRANS64.TRYWAIT P0, [R2+URZ+0x50], R5 ;  /* 0x00005005020075a7 */ /* 0x000e6400080011ff */
[----:B-1----:R-:W-:Y:S05]  /*67b0*/  @!P0 BRA `(.L_x_104) ;  /* 0x0000001400908947 */ /* 0x002fea0003800000 */
.L_x_103:
[----:B------:R-:W-:Y:S05]  /*67c0*/  BSYNC B0 ;  /* 0x0000000000007941 */ /* 0x000fea0003800000 */
.L_x_102:
[----:B------:R-:W-:Y:S11]  /*67d0*/  ISETP.NE.AND P0, PT, R88, RZ, PT ;  /* 0x000000ff5800720c */ /* 0x000ff60003f05270 */
[----:B------:R-:W-:Y:S02]  /*67e0*/  @!UPT UIADD3 URZ, UPT, UPT, URZ, URZ, URZ ;  /* 0x000000fffffff290 */ /* 0x000fe4000fffe0ff */
[----:B-1----:R-:W-:Y:S01]  /*67f0*/  @P0 IADD3 R2, PT, PT, R86, R3, RZ ;  /* 0x0000000356020210 */ /* 0x002fe20007ffe0ff */
[----:B------:R-:W-:Y:S05]  /*6800*/  @P0 WARPSYNC.ALL ;  /* 0x0000000000000948 */ /* 0x000fea0003800000 */
[----:B------:R3:W4:Y:S04]  /*6810*/  @P0 LDSM.16.M88.4 R56, [R4+0x400] ;  /* 0x000400000438083b */ /* 0x0007280000000200 */
[----:B------:R3:W1:Y:S04]  /*6820*/  @P0 LDSM.16.M88.4 R52, [R0+0x400] ;  /* 0x000400000034083b */ /* 0x0006680000000200 */
[----:B------:R3:W2:Y:S04]  /*6830*/  @P0 LDSM.16.M88.4 R48, [R3+0x400] ;  /* 0x000400000330083b */ /* 0x0006a80000000200 */
[----:B------:R3:W1:Y:S02]  /*6840*/  @P0 LDSM.16.M88.4 R44, [R2+0x400] ;  /* 0x00040000022c083b */ /* 0x0006640000000200 */
.L_x_101:
[----:B------:R-:W-:Y:S05]  /*6850*/  BSYNC B1 ;  /* 0x0000000000017941 */ /* 0x000fea0003800000 */
.L_x_100:
[----:B--23--:R-:W-:Y:S05]  /*6860*/  VIADD R0, R34, 0x20 ;  /* 0x0000002022007836 */ /* 0x00cfea0000000000 */
[----:B------:R-:W-:Y:S04]  /*6870*/  SHF.R.U32.HI R0, RZ, 0x15, R0 ;  /* 0x00000015ff007819 */ /* 0x000fe80000011600 */
[----:B------:R-:W-:Y:S11]  /*6880*/  LOP3.LUT P0, RZ, R0, 0x3, R73, 0x48, !PT ;  /* 0x0000000300ff7812 */ /* 0x000ff60007804849 */
[----:B------:R-:W-:Y:S02]  /*6890*/  @!UPT UIADD3 URZ, UPT, UPT, URZ, URZ, URZ ;  /* 0x000000fffffff290 */ /* 0x000fe4000fffe0ff */
[----:B------:R-:W-:Y:S05]  /*68a0*/  @!P0 BRA `(.L_x_105) ;  /* 0x0000000000408947 */ /* 0x000fea0003800000 */
[----:B------:R-:W2:Y:S01]  /*68b0*/  LDCU.64 UR8, c[0x4][0x70] ;  /* 0x01000e00ff0877ac */ /* 0x000ea20008000a00 */
[----:B------:R-:W-:Y:S01]  /*68c0*/  MOV R3, 0x0 ;  /* 0x0000000000037802 */ /* 0x000fe20000000f00 */
[----:B-1----:R-:W-:Y:S02]  /*68d0*/  HFMA2 R12, -RZ, RZ, 0, 5.9604644775390625e-08 ;  /* 0x00000001ff0c7431 */ /* 0x002fe400000001ff */
[----:B------:R-:W-:Y:S02]  /*68e0*/  IMAD.MOV.U32 R8, RZ, RZ, 0x192 ;  /* 0x00000192ff087424 */ /* 0x000fe400078e00ff */
[----:B------:R-:W-:Y:S01]  /*68f0*/  IMAD.MOV.U32 R13, RZ, RZ, RZ ;  /* 0x000000ffff0d7224 */ /* 0x000fe200078e00ff */
[----:B------:R-:W1:Y:S01]  /*6900*/  LDCU.64 UR6, c[0x4][0x78] ;  /* 0x01000f00ff0677ac */ /* 0x000e620008000a00 */
[----:B------:R-:W3:Y:S01]  /*6910*/  LDC.64 R2, c[0x4][R3] ;  /* 0x0100000003027b82 */ /* 0x000ee20000000a00 */
[----:B------:R-:W5:Y:S01]  /*6920*/  LDCU.64 UR4, c[0x4][0x10] ;  /* 0x01000200ff0477ac */ /* 0x000f620008000a00 */
[----:B--2---:R-:W-:Y:S01]  /*6930*/  MOV R5, UR9 ;  /* 0x0000000900057c02 */ /* 0x004fe20008000f00 */
[----:B------:R-:W-:Y:S01]  /*6940*/  IMAD.U32 R4, RZ, RZ, UR8 ;  /* 0x00000008ff047e24 */ /* 0x000fe2000f8e00ff */
[----:B-1----:R-:W-:Y:S01]  /*6950*/  MOV R7, UR7 ;  /* 0x0000000700077c02 */ /* 0x002fe20008000f00 */
[----:B------:R-:W-:Y:S01]  /*6960*/  IMAD.U32 R6, RZ, RZ, UR6 ;  /* 0x00000006ff067e24 */ /* 0x000fe2000f8e00ff */
[----:B-----5:R-:W-:Y:S01]  /*6970*/  MOV R11, UR5 ;  /* 0x00000005000b7c02 */ /* 0x020fe20008000f00 */
[----:B------:R-:W-:Y:S02]  /*6980*/  IMAD.U32 R10, RZ, RZ, UR4 ;  /* 0x00000004ff0a7e24 */ /* 0x000fe4000f8e00ff */
[----:B------:R-:W-:Y:S07]  /*6990*/  LEPC R20, `(.L_x_105) ;  /* 0x000000001014794e */ /* 0x000fee0000000000 */
[----:B---34-:R-:W-:Y:S05]  /*69a0*/  CALL.ABS.NOINC R2 ;  /* 0x0000000002007343 */ /* 0x018fea0003c00000 */
.L_x_105:
[----:B------:R-:W-:Y:S01]  /*69b0*/  ISETP.NE.AND P0, PT, R79, RZ, PT ;  /* 0x000000ff4f00720c */ /* 0x000fe20003f05270 */
[----:B------:R-:W-:Y:S05]  /*69c0*/  WARPSYNC.ALL ;  /* 0x0000000000007948 */ /* 0x000fea0003800000 */
[----:B------:R-:W-:Y:S01]  /*69d0*/  R2UR UR4, R34 ;  /* 0x00000000220472ca */ /* 0x000fe200000e0000 */
[----:B------:R-:W-:Y:S01]  /*69e0*/  IMAD.U32 R87, RZ, RZ, UR43 ;  /* 0x0000002bff577e24 */ /* 0x000fe2000f8e00ff */
[----:B------:R-:W-:Y:S01]  /*69f0*/  R2UR UR5, R84 ;  /* 0x00000000540572ca */ /* 0x000fe200000e0000 */
[----:B------:R-:W-:Y:S01]  /*6a00*/  BSSY.RECONVERGENT B0, `(.L_x_106) ;  /* 0x0000060000007945 */ /* 0x000fe20003800200 */
[----:B----4-:R-:W-:Y:S01]  /*6a10*/  LOP3.LUT R0, R56, 0xffffe000, RZ, 0xc0, !PT ;  /* 0xffffe00038007812 */ /* 0x010fe200078ec0ff */
[----:B------:R-:W-:Y:S01]  /*6a20*/  IMAD R87, R87, 0x800, R72 ;  /* 0x0000080057577824 */ /* 0x000fe200078e0248 */
[----:B------:R-:W-:Y:S02]  /*6a30*/  LOP3.LUT R2, R57, 0xffffe000, RZ, 0xc0, !PT ;  /* 0xffffe00039027812 */ /* 0x000fe400078ec0ff */
[----:B------:R-:W-:Y:S02]  /*6a40*/  LOP3.LUT R3, R58, 0xffffe000, RZ, 0xc0, !PT ;  /* 0xffffe0003a037812 */ /* 0x000fe400078ec0ff */
[----:B------:R-:W-:Y:S02]  /*6a50*/  LOP3.LUT R20, R59, 0xffffe000, RZ, 0xc0, !PT ;  /* 0xffffe0003b147812 */ /* 0x000fe400078ec0ff */
[----:B-1----:R-:W-:Y:S01]  /*6a60*/  LOP3.LUT R21, R52, 0xffffe000, RZ, 0xc0, !PT ;  /* 0xffffe00034157812 */ /* 0x002fe200078ec0ff */
[----:B------:R-:W1:Y:S01]  /*6a70*/  LDTM.16dp128bit.x8 R4, tmem[UR4+0x20] ;  /* 0x00002004000479ee */ /* 0x000e620008180000 */
[----:B------:R-:W-:Y:S01]  /*6a80*/  LOP3.LUT R36, R53, 0xffffe000, RZ, 0xc0, !PT ;  /* 0xffffe00035247812 */ /* 0x000fe200078ec0ff */
[----:B------:R-:W-:Y:S01]  /*6a90*/  UIADD3 UR5, UPT, UPT, UR5, 0xd0, URZ ;  /* 0x000000d005057890 */ /* 0x000fe2000fffe0ff */
[----:B------:R-:W-:Y:S01]  /*6aa0*/  LOP3.LUT R37, R54, 0xffffe000, RZ, 0xc0, !PT ;  /* 0xffffe00036257812 */ /* 0x000fe200078ec0ff */
[----:B------:R-:W-:Y:S01]  /*6ab0*/  NOP ;  /* 0x0000000000007918 */ /* 0x000fe20000000000 */
[----:B------:R-:W-:Y:S01]  /*6ac0*/  LOP3.LUT R38, R55, 0xffffe000, RZ, 0xc0, !PT ;  /* 0xffffe00037267812 */ /* 0x000fe200078ec0ff */
[----:B------:R-:W-:Y:S01]  /*6ad0*/  UPRMT UR5, UR37, 0x654, UR5 ;  /* 0x0000065425057896 */ /* 0x000fe20008000005 */
[----:B------:R-:W-:Y:S02]  /*6ae0*/  LOP3.LUT R39, R48, 0xffffe000, RZ, 0xc0, !PT ;  /* 0xffffe00030277812 */ /* 0x000fe400078ec0ff */
[----:B------:R-:W-:Y:S02]  /*6af0*/  LOP3.LUT R40, R49, 0xffffe000, RZ, 0xc0, !PT ;  /* 0xffffe00031287812 */ /* 0x000fe400078ec0ff */
[----:B------:R-:W-:Y:S02]  /*6b00*/  LOP3.LUT R41, R50, 0xffffe000, RZ, 0xc0, !PT ;  /* 0xffffe00032297812 */ /* 0x000fe400078ec0ff */
[----:B------:R-:W-:Y:S02]  /*6b10*/  LOP3.LUT R42, R51, 0xffffe000, RZ, 0xc0, !PT ;  /* 0xffffe000332a7812 */ /* 0x000fe400078ec0ff */
[----:B------:R-:W-:Y:S01]  /*6b20*/  LOP3.LUT R43, R44, 0xffffe000, RZ, 0xc0, !PT ;  /* 0xffffe0002c2b7812 */ /* 0x000fe200078ec0ff */
[----:B-1----:R-:W-:Y:S01]  /*6b30*/  SYNCS.ARRIVE.TRANS64.RED.A1T0 RZ, [UR5], RZ ;  /* 0x000000ffffff79a7 */ /* 0x002fe20008100405 */
[----:B------:R-:W-:Y:S02]  /*6b40*/  LOP3.LUT R44, R45, 0xffffe000, RZ, 0xc0, !PT ;  /* 0xffffe0002d2c7812 */ /* 0x000fe400078ec0ff */
[----:B------:R-:W-:Y:S02]  /*6b50*/  LEA R87, R87, UR48, 0x2 ;  /* 0x0000003057577c11 */ /* 0x000fe4000f8e10ff */
[----:B------:R-:W-:Y:S02]  /*6b60*/  LOP3.LUT R45, R46, 0xffffe000, RZ, 0xc0, !PT ;  /* 0xffffe0002e2d7812 */ /* 0x000fe400078ec0ff */
[----:B------:R-:W-:Y:S01]  /*6b70*/  LOP3.LUT R46, R47, 0xffffe000, RZ, 0xc0, !PT ;  /* 0xffffe0002f2e7812 */ /* 0x000fe200078ec0ff */
[C---:B------:R-:W-:Y:S01]  /*6b80*/  FMUL R4, R33.reuse, R4 ;  /* 0x0000000421047220 */ /* 0x040fe20000400000 */
[C-C-:B------:R-:W-:Y:S01]  /*6b90*/  IADD3 R84, PT, PT, R86.reuse, 0x400, R87.reuse ;  /* 0x0000040056547810 */ /* 0x140fe20007ffe057 */
[----:B------:R-:W-:Y:S01]  /*6ba0*/  FMUL R5, R33, R5 ;  /* 0x0000000521057220 */ /* 0x000fe20000400000 */
[----:B------:R-:W-:Y:S01]  /*6bb0*/  IADD3 R85, PT, PT, R85, 0x400, R87 ;  /* 0x0000040055557810 */ /* 0x000fe20007ffe057 */
[C---:B------:R-:W-:Y:S01]  /*6bc0*/  FMUL R6, R33.reuse, R6 ;  /* 0x0000000621067220 */ /* 0x040fe20000400000 */
[----:B------:R-:W-:Y:S01]  /*6bd0*/  FMUL R7, R33, R7 ;  /* 0x0000000721077220 */ /* 0x000fe20000400000 */
[----:B------:R-:W-:Y:S01]  /*6be0*/  FFMA R4, R35, R0, R4 ;  /* 0x0000000023047223 */ /* 0x000fe20000000004 */
[----:B------:R-:W-:Y:S01]  /*6bf0*/  FMUL R8, R33, R8 ;  /* 0x0000000821087220 */ /* 0x000fe20000400000 */
[----:B------:R-:W-:Y:S01]  /*6c00*/  FFMA R5, R35, R2, R5 ;  /* 0x0000000223057223 */ /* 0x000fe20000000005 */
[----:B------:R-:W-:Y:S01]  /*6c10*/  FMUL R9, R33, R9 ;  /* 0x0000000921097220 */ /* 0x000fe20000400000 */
[----:B------:R-:W-:Y:S01]  /*6c20*/  FFMA R6, R35, R3, R6 ;  /* 0x0000000323067223 */ /* 0x000fe20000000006 */
[----:B------:R-:W-:Y:S01]  /*6c30*/  F2FP.TF32.F32.PACK_B R4, R4 ;  /* 0x00000004ff04723e */ /* 0x000fe200024050ff */
[----:B------:R-:W-:Y:S01]  /*6c40*/  FMUL R10, R33, R10 ;  /* 0x0000000a210a7220 */ /* 0x000fe20000400000 */
[----:B------:R-:W-:Y:S01]  /*6c50*/  F2FP.TF32.F32.PACK_B R5, R5 ;  /* 0x00000005ff05723e */ /* 0x000fe200024050ff */
[----:B------:R-:W-:Y:S01]  /*6c60*/  FFMA R7, R35, R20, R7 ;  /* 0x0000001423077223 */ /* 0x000fe20000000007 */
[----:B------:R-:W-:Y:S01]  /*6c70*/  FMUL R11, R33, R11 ;  /* 0x0000000b210b7220 */ /* 0x000fe20000400000 */
        /* <DEDUP_REMOVED lines=8> */
[----:B------:R-:W-:Y:S01]  /*6d00*/  F2FP.TF32.F32.PACK_B R6, R6 ;  /* 0x00000006ff06723e */ /* 0x000fe200024050ff */
[----:B------:R-:W-:Y:S01]  /*6d10*/  FFMA R12, R35, R39, R12 ;  /* 0x00000027230c7223 */ /* 0x000fe2000000000c */
[----:B------:R-:W-:Y:S01]  /*6d20*/  F2FP.TF32.F32.PACK_B R7, R7 ;  /* 0x00000007ff07723e */ /* 0x000fe200024050ff */
[----:B------:R-:W-:Y:S01]  /*6d30*/  FMUL R16, R33, R16 ;  /* 0x0000001021107220 */ /* 0x000fe20000400000 */
[----:B------:R-:W-:Y:S01]  /*6d40*/  FFMA R13, R35, R40, R13 ;  /* 0x00000028230d7223 */ /* 0x000fe2000000000d */
[----:B------:R-:W-:Y:S01]  /*6d50*/  FMUL R17, R33, R17 ;  /* 0x0000001121117220 */ /* 0x000fe20000400000 */
[----:B------:R-:W-:Y:S01]  /*6d60*/  FFMA R14, R35, R41, R14 ;  /* 0x00000029230e7223 */ /* 0x000fe2000000000e */
[----:B------:R1:W-:Y:S01]  /*6d70*/  STSM.16.M88.4 [R87+0x400], R4 ;  /* 0x0004000457007844 */ /* 0x0003e20000000200 */
[----:B------:R-:W-:Y:S01]  /*6d80*/  FMUL R18, R33, R18 ;  /* 0x0000001221127220 */ /* 0x000fe20000400000 */
[----:B------:R-:W-:Y:S01]  /*6d90*/  FFMA R15, R35, R42, R15 ;  /* 0x0000002a230f7223 */ /* 0x000fe2000000000f */
[----:B------:R-:W-:Y:S01]  /*6da0*/  FMUL R19, R33, R19 ;  /* 0x0000001321137220 */ /* 0x000fe20000400000 */
[----:B------:R-:W-:Y:S01]  /*6db0*/  F2FP.TF32.F32.PACK_B R8, R8 ;  /* 0x00000008ff08723e */ /* 0x000fe200024050ff */
[C---:B------:R-:W-:Y:S01]  /*6dc0*/  FFMA R16, R35.reuse, R43, R16 ;  /* 0x0000002b23107223 */ /* 0x040fe20000000010 */
[----:B------:R-:W-:Y:S01]  /*6dd0*/  F2FP.TF32.F32.PACK_B R9, R9 ;  /* 0x00000009ff09723e */ /* 0x000fe200024050ff */
[C---:B------:R-:W-:Y:S01]  /*6de0*/  FFMA R17, R35.reuse, R44, R17 ;  /* 0x0000002c23117223 */ /* 0x040fe20000000011 */
[----:B------:R-:W-:Y:S01]  /*6df0*/  F2FP.TF32.F32.PACK_B R10, R10 ;  /* 0x0000000aff0a723e */ /* 0x000fe200024050ff */
[C---:B------:R-:W-:Y:S01]  /*6e00*/  FFMA R18, R35.reuse, R45, R18 ;  /* 0x0000002d23127223 */ /* 0x040fe20000000012 */
[----:B------:R-:W-:Y:S01]  /*6e10*/  F2FP.TF32.F32.PACK_B R11, R11 ;  /* 0x0000000bff0b723e */ /* 0x000fe200024050ff */
[----:B------:R-:W-:Y:S01]  /*6e20*/  FFMA R19, R35, R46, R19 ;  /* 0x0000002e23137223 */ /* 0x000fe20000000013 */
[----:B------:R-:W-:Y:S01]  /*6e30*/  F2FP.TF32.F32.PACK_B R12, R12 ;  /* 0x0000000cff0c723e */ /* 0x000fe200024050ff */
[----:B------:R-:W-:Y:S01]  /*6e40*/  IMAD.IADD R86, R86, 0x1, R85 ;  /* 0x0000000156567824 */ /* 0x000fe200078e0255 */
[----:B------:R-:W-:Y:S01]  /*6e50*/  F2FP.TF32.F32.PACK_B R13, R13 ;  /* 0x0000000dff0d723e */ /* 0x000fe200024050ff */
[----:B------:R1:W-:Y:S01]  /*6e60*/  STSM.16.M88.4 [R84], R8 ;  /* 0x0000000854007844 */ /* 0x0003e20000000200 */
        /* <DEDUP_REMOVED lines=18> */
[----:B------:R-:W-:Y:S02]  /*6f90*/  UIADD3 UR5, UPT, UPT, UR41, 0x20, URZ ;  /* 0x0000002029057890 */ /* 0x000fe4000fffe0ff */
[----:B------:R-:W-:Y:S02]  /*6fa0*/  UIADD3 UR4, UPT, UPT, UR10, 0x400, URZ ;  /* 0x000004000a047890 */ /* 0x000fe4000fffe0ff */
[----:B------:R-:W-:Y:S01]  /*6fb0*/  UIADD3.X UR9, UPT, UPT, URZ, UR55, URZ, UP0, !UPT ;  /* 0x00000037ff097290 */ /* 0x000fe200087fe4ff */
[----:B------:R-:W-:Y:S01]  /*6fc0*/  UMOV UR6, UR42 ;  /* 0x0000002a00067c82 */ /* 0x000fe20008000000 */
[----:B------:R-:W-:Y:S07]  /*6fd0*/  UMOV UR7, UR36 ;  /* 0x0000002400077c82 */ /* 0x000fee0008000000 */
[----:B------:R2:W-:Y:S02]  /*6fe0*/  UTMASTG.3D [UR4], [UR8] ;  /* 0x00000004080073b5 */ /* 0x0005e40008010000 */
[----:B--2---:R0:W-:Y:S02]  /*6ff0*/  UTMACMDFLUSH ;  /* 0x00000000000079b7 */ /* 0x0041e40000000000 */
.L_x_107:
[----:B------:R-:W-:Y:S05]  /*7000*/  BSYNC.RECONVERGENT B0 ;  /* 0x0000000000007941 */ /* 0x000fea0003800200 */
.L_x_106:
[----:B------:R-:W-:Y:S01]  /*7010*/  UIADD3 UR43, UPT, UPT, UR43, 0x1, URZ ;  /* 0x000000012b2b7890 */ /* 0x000fe2000fffe0ff */
[----:B------:R-:W-:Y:S03]  /*7020*/  BSSY.RECONVERGENT B0, `(.L_x_108) ;  /* 0x0000008000007945 */ /* 0x000fe60003800200 */
[----:B------:R-:W-:Y:S04]  /*7030*/  UISETP.NE.AND UP0, UPT, UR43, 0x3, UPT ;  /* 0x000000032b00788c */ /* 0x000fe8000bf05270 */
[----:B------:R-:W-:Y:S02]  /*7040*/  UISETP.EQ.XOR UP1, UPT, UR40, 0x3, !UP0 ;  /* 0x000000032800788c */ /* 0x000fe4000c722a70 */
[----:B------:R-:W-:Y:S02]  /*7050*/  USEL UR56, UR43, URZ, UP0 ;  /* 0x000000ff2b387287 */ /* 0x000fe40008000000 */
[----:B------:R-:W-:Y:S04]  /*7060*/  USEL UR4, URZ, 0x1, !UP1 ;  /* 0x00000001ff047887 */ /* 0x000fe8000c800000 */
[----:B------:R-:W-:Y:S01]  /*7070*/  ULOP3.LUT UR51, UR51, UR4, URZ, 0x3c, !UPT ;  /* 0x0000000433337292 */ /* 0x000fe2000f8e3cff */
[----:B------:R-:W-:Y:S11]  /*7080*/  @P0 BRA `(.L_x_109) ;  /* 0x0000000000040947 */ /* 0x000ff60003800000 */
[----:B------:R-:W-:Y:S04]  /*7090*/  DEPBAR.LE SB0, 0x1 ;  /* 0x000080400000791a */ /* 0x000fe80000000000 */
.L_x_109:
[----:B------:R-:W-:Y:S05]  /*70a0*/  BSYNC.RECONVERGENT B0 ;  /* 0x0000000000007941 */ /* 0x000fea0003800200 */
.L_x_108:
[----:B------:R-:W-:Y:S01]  /*70b0*/  BAR.SYNC.DEFER_BLOCKING 0x1, 0x80 ;  /* 0x0042000000007b1d */ /* 0x000fe20000010000 */
[----:B------:R-:W-:Y:S01]  /*70c0*/  UISETP.NE.AND UP0, UPT, UR50, -0x2, UPT ;  /* 0xfffffffe3200788c */ /* 0x000fe2000bf05270 */
[----:B------:R-:W-:Y:S08]  /*70d0*/  IADD3 R0, PT, PT, R30, 0x1, RZ ;  /* 0x000000011e007810 */ /* 0x000ff00007ffe0ff */
[----:B------:R-:W-:Y:S05]  /*70e0*/  BRA.U !UP0, `(.L_x_110) ;  /* 0x0000000108287547 */ /* 0x000fea000b800000 */
[----:B------:R-:W-:Y:S01]  /*70f0*/  ISETP.NE.AND P0, PT, R83, RZ, PT ;  /* 0x000000ff5300720c */ /* 0x000fe20003f05270 */
[----:B------:R-:W-:Y:S01]  /*7100*/  IMAD.U32 R3, RZ, RZ, UR49 ;  /* 0x00000031ff037e24 */ /* 0x000fe2000f8e00ff */
[----:B------:R-:W-:Y:S01]  /*7110*/  UIADD3 UR49, UPT, UPT, UR49, 0x1, URZ ;  /* 0x0000000131317890 */ /* 0x000fe2000fffe0ff */
[----:B------:R-:W-:Y:S03]  /*7120*/  IMAD.U32 R2, RZ, RZ, UR37 ;  /* 0x00000025ff027e24 */ /* 0x000fe6000f8e00ff */
[----:B------:R-:W-:Y:S04]  /*7130*/  UISETP.NE.AND UP0, UPT, UR49, 0x3, UPT ;  /* 0x000000033100788c */ /* 0x000fe8000bf05270 */
[----:B------:R-:W-:Y:S03]  /*7140*/  USEL UR49, UR49, URZ, UP0 ;  /* 0x000000ff31317287 */ /* 0x000fe60008000000 */
[----:B------:R-:W-:Y:S05]  /*7150*/  @P0 LEA R3, R3, UR48, 0x3 ;  /* 0x0000003003030c11 */ /* 0x000fea000f8e18ff */
[----:B------:R-:W-:Y:S05]  /*7160*/  @P0 VIADD R3, R3, 0x68 ;  /* 0x0000006803030836 */ /* 0x000fea0000000000 */
[----:B------:R-:W-:Y:S04]  /*7170*/  @P0 PRMT R2, R2, 0x654, R3 ;  /* 0x0000065402020816 */ /* 0x000fe80000000003 */
[----:B------:R2:W-:Y:S03]  /*7180*/  @P0 SYNCS.ARRIVE.TRANS64.RED.A1T0 RZ, [R2+URZ], RZ ;  /* 0x000000ff02ff09a7 */ /* 0x0005e600081004ff */
.L_x_110:
[----:B------:R-:W-:Y:S01]  /*7190*/  ISETP.NE.AND P2, PT, R80, RZ, PT ;  /* 0x000000ff5000720c */ /* 0x000fe20003f45270 */
[----:B------:R-:W-:Y:S01]  /*71a0*/  UIADD3 UR50, UPT, UPT, UR50, 0x2, URZ ;  /* 0x0000000232327890 */ /* 0x000fe2000fffe0ff */
[----:B------:R-:W-:Y:S01]  /*71b0*/  ISETP.NE.AND P0, PT, R82, 0x2, PT ;  /* 0x000000025200780c */ /* 0x000fe20003f05270 */
[----:B------:R-:W-:Y:S01]  /*71c0*/  IMAD.IADD R20, R29, 0x1, R66 ;  /* 0x000000011d147824 */ /* 0x000fe200078e0242 */
[----:B------:R-:W-:Y:S01]  /*71d0*/  ISETP.NE.AND P1, PT, R0, 0x4, PT ;  /* 0x000000040000780c */ /* 0x000fe20003f25270 */
[----:B------:R-:W-:Y:S01]  /*71e0*/  IMAD.IADD R21, R31, 0x1, R68 ;  /* 0x000000011f157824 */ /* 0x000fe200078e0244 */
[----:B--2---:R-:W-:Y:S02]  /*71f0*/  SEL R2, RZ, 0x1, P0 ;  /* 0x00000001ff027807 */ /* 0x004fe40000000000 */
[----:B------:R-:W-:Y:S02]  /*7200*/  SEL R3, RZ, 0x1, P1 ;  /* 0x00000001ff037807 */ /* 0x000fe40000800000 */
[----:B------:R-:W-:Y:S02]  /*7210*/  LOP3.LUT R75, R75, R2, RZ, 0x3c, !PT ;  /* 0x000000024b4b7212 */ /* 0x000fe400078e3cff */
[----:B------:R-:W-:Y:S02]  /*7220*/  LOP3.LUT R76, R76, R3, RZ, 0x3c, !PT ;  /* 0x000000034c4c7212 */ /* 0x000fe400078e3cff */
[----:B------:R-:W-:Y:S02]  /*7230*/  @P2 R2UR UR36, R74 ;  /* 0x000000004a2422ca */ /* 0x000fe400000e0000 */
[----:B------:R-:W-:Y:S02]  /*7240*/  SEL R82, R82, RZ, P0 ;  /* 0x000000ff52527207 */ /* 0x000fe40000000000 */
[----:B------:R-:W-:Y:S01]  /*7250*/  SEL R30, R0, RZ, P1 ;  /* 0x000000ff001e7207 */ /* 0x000fe20000800000 */
[----:B------:R-:W-:Y:S10]  /*7260*/  @P2 BRA `(.L_x_111) ;  /* 0xffffffdc00342947 */ /* 0x000ff4000383ffff */
[----:B------:R-:W-:-:S09]  /*7270*/  UISETP.NE.AND UP0, UPT, UR53, URZ, UPT ;  /* 0x000000ff3500728c */ /* 0x000fd2000bf05270 */
[----:B------:R-:W-:Y:S05]  /*7280*/  BRA.U !UP0, `(.L_x_112) ;  /* 0x0000000108487547 */ /* 0x000fea000b800000 */
[----:B------:R-:W2:Y:S02]  /*7290*/  LDCU.64 UR4, c[0x0][0x890] ;  /* 0x00011200ff0477ac */ /* 0x000ea40008000a00 */
[----:B--2---:R-:W-:-:S04]  /*72a0*/  UISETP.NE.U32.AND UP0, UPT, UR4, URZ, UPT ;  /* 0x000000ff0400728c */ /* 0x004fc8000bf05070 */
[----:B------:R-:W-:-:S09]  /*72b0*/  UISETP.NE.AND.EX UP0, UPT, UR5, URZ, UPT, UP0 ;  /* 0x000000ff0500728c */ /* 0x000fd2000bf05300 */
[----:B------:R-:W-:Y:S05]  /*72c0*/  BRA.U UP0, `(.L_x_113) ;  /* 0x00000001000c7547 */ /* 0x000fea000b800000 */
[----:B------:R-:W-:-:S13]  /*72d0*/  FSETP.NEU.AND P0, PT, R35, RZ, PT ;  /* 0x000000ff2300720b */ /* 0x000fda0003f0d000 */
[----:B------:R-:W-:Y:S05]  /*72e0*/  @!P0 EXIT ;  /* 0x000000000000894d */ /* 0x000fea0003800000 */
[----:B------:R-:W-:Y:S05]  /*72f0*/  BRA `(.L_x_112) ;  /* 0x00000000002c7947 */ /* 0x000fea0003800000 */
.L_x_113:
[----:B------:R-:W-:Y:S01]  /*7300*/  ISETP.NE.AND P0, PT, R81, RZ, PT ;  /* 0x000000ff5100720c */ /* 0x000fe20003f05270 */
[----:B------:R-:W-:-:S12]  /*7310*/  BSSY.RECONVERGENT B0, `(.L_x_112) ;  /* 0x0000009000007945 */ /* 0x000fd80003800200 */
[----:B------:R-:W-:Y:S05]  /*7320*/  @P0 BRA `(.L_x_114) ;  /* 0x0000000000140947 */ /* 0x000fea0003800000 */
[----:B------:R-:W2:Y:S02]  /*7330*/  LDCU.64 UR4, c[0x0][0x888] ;  /* 0x00011100ff0477ac */ /* 0x000ea40008000a00 */
[----:B--2---:R-:W-:-:S04]  /*7340*/  ISETP.NE.U32.AND P0, PT, RZ, UR4, PT ;  /* 0x00000004ff007c0c */ /* 0x004fc8000bf05070 */
[----:B------:R-:W-:-:S13]  /*7350*/  ISETP.NE.AND.EX P0, PT, RZ, UR5, PT, P0 ;  /* 0x00000005ff007c0c */ /* 0x000fda000bf05300 */
[----:B------:R-:W-:Y:S05]  /*7360*/  @!P0 EXIT ;  /* 0x000000000000894d */ /* 0x000fea0003800000 */
[----:B------:R-:W-:Y:S05]  /*7370*/  BRA `(.L_x_115) ;  /* 0x0000000000087947 */ /* 0x000fea0003800000 */
.L_x_114:
[----:B------:R-:W-:-:S13]  /*7380*/  FSETP.NEU.AND P0, PT, R35, RZ, PT ;  /* 0x000000ff2300720b */ /* 0x000fda0003f0d000 */
[----:B------:R-:W-:Y:S05]  /*7390*/  @!P0 EXIT ;  /* 0x000000000000894d */ /* 0x000fea0003800000 */
.L_x_115:
[----:B------:R-:W-:Y:S05]  /*73a0*/  BSYNC.RECONVERGENT B0 ;  /* 0x0000000000007941 */ /* 0x000fea0003800200 */
.L_x_112:
[----:B------:R-:W-:Y:S01]  /*73b0*/  ULEA UR4, UR49, UR48, 0x3 ;  /* 0x0000003031047291 */ /* 0x000fe2000f8e18ff */
[----:B------:R-:W-:-:S04]  /*73c0*/  DEPBAR.LE SB0, 0x0 ;  /* 0x000080000000791a */ /* 0x000fc80000000000 */
[----:B------:R-:W-:-:S04]  /*73d0*/  UIADD3 UR4, UPT, UPT, UR4, 0x68, URZ ;  /* 0x0000006804047890 */ /* 0x000fc8000fffe0ff */
[----:B------:R-:W-:-:S09]  /*73e0*/  UPRMT UR4, UR37, 0x654, UR4 ;  /* 0x0000065425047896 */ /* 0x000fd20008000004 */
[----:B------:R-:W-:Y:S01]  /*73f0*/  SYNCS.ARRIVE.TRANS64.RED.A1T0 RZ, [UR4], RZ ;  /* 0x000000ffffff79a7 */ /* 0x000fe20008100404 */
[----:B------:R-:W-:Y:S05]  /*7400*/  EXIT ;  /* 0x000000000000794d */ /* 0x000fea0003800000 */
.L_x_19:
[----:B--2---:R2:W1:Y:S02]  /*7410*/  SYNCS.PHASECHK.TRANS64.TRYWAIT P0, [R3+URZ+0x100], R2 ;  /* 0x00010002030075a7 */ /* 0x00446400080011ff */
[----:B-1----:R-:W-:Y:S05]  /*7420*/  @!P0 NANOSLEEP.SYNCS 0x989680 ;  /* 0x009896800000895d */ /* 0x002fea0003900000 */
[----:B------:R-:W1:Y:S02]  /*7430*/  @!P0 SYNCS.PHASECHK.TRANS64 P0, [R3+URZ+0x100], R2 ;  /* 0x00010002030085a7 */ /* 0x000e6400080010ff */
[----:B-1----:R-:W-:Y:S05]  /*7440*/  @!P0 BRA `(.L_x_19) ;  /* 0xfffffffc00f08947 */ /* 0x002fea000383ffff */
[----:B------:R-:W-:Y:S05]  /*7450*/  BRA `(.L_x_116) ;  /* 0xffffffa000647947 */ /* 0x000fea000383ffff */
.L_x_22:
[----:B-1----:R-:W-:-:S07]  /*7460*/  MOV R2, UR33 ;  /* 0x0000002100027c02 */ /* 0x002fce0008000f00 */
.L_x_117:
[----:B-1----:R1:W2:Y:S02]  /*7470*/  SYNCS.PHASECHK.TRANS64.TRYWAIT P0, [R2+URZ+0x28], R5 ;  /* 0x00002805020075a7 */ /* 0x0022a400080011ff */
[----:B--2---:R-:W-:Y:S05]  /*7480*/  @!P0 NANOSLEEP.SYNCS 0x989680 ;  /* 0x009896800000895d */ /* 0x004fea0003900000 */
[----:B------:R-:W2:Y:S02]  /*7490*/  @!P0 SYNCS.PHASECHK.TRANS64 P0, [R2+URZ+0x28], R5 ;  /* 0x00002805020085a7 */ /* 0x000ea400080010ff */
[----:B--2---:R-:W-:Y:S05]  /*74a0*/  @!P0 BRA `(.L_x_117) ;  /* 0xfffffffc00f08947 */ /* 0x004fea000383ffff */
[----:B------:R-:W-:Y:S05]  /*74b0*/  BRA `(.L_x_21) ;  /* 0xffffffa000b47947 */ /* 0x000fea000383ffff */
.L_x_28:
[----:B-1----:R-:W-:-:S07]  /*74c0*/  MOV R2, UR33 ;  /* 0x0000002100027c02 */ /* 0x002fce0008000f00 */
.L_x_118:
[----:B-1----:R1:W2:Y:S02]  /*74d0*/  SYNCS.PHASECHK.TRANS64.TRYWAIT P0, [R2+URZ+0x28], R5 ;  /* 0x00002805020075a7 */ /* 0x0022a400080011ff */
[----:B--2---:R-:W-:Y:S05]  /*74e0*/  @!P0 NANOSLEEP.SYNCS 0x989680 ;  /* 0x009896800000895d */ /* 0x004fea0003900000 */
[----:B------:R-:W2:Y:S02]  /*74f0*/  @!P0 SYNCS.PHASECHK.TRANS64 P0, [R2+URZ+0x28], R5 ;  /* 0x00002805020085a7 */ /* 0x000ea400080010ff */
[----:B--2---:R-:W-:Y:S05]  /*7500*/  @!P0 BRA `(.L_x_118) ;  /* 0xfffffffc00f08947 */ /* 0x004fea000383ffff */
[----:B------:R-:W-:Y:S05]  /*7510*/  BRA `(.L_x_27) ;  /* 0xffffffa400887947 */ /* 0x000fea000383ffff */
.L_x_32:
[----:B-1----:R1:W2:Y:S02]  /*7520*/  SYNCS.PHASECHK.TRANS64.TRYWAIT P0, [R2+URZ+0x90], R3 ;  /* 0x00009003020075a7 */ /* 0x0022a400080011ff */
[----:B--2---:R-:W-:Y:S05]  /*7530*/  @!P0 NANOSLEEP.SYNCS 0x989680 ;  /* 0x009896800000895d */ /* 0x004fea0003900000 */
[----:B------:R-:W2:Y:S02]  /*7540*/  @!P0 SYNCS.PHASECHK.TRANS64 P0, [R2+URZ+0x90], R3 ;  /* 0x00009003020085a7 */ /* 0x000ea400080010ff */
[----:B--2---:R-:W-:Y:S05]  /*7550*/  @!P0 BRA `(.L_x_32) ;  /* 0xfffffffc00f08947 */ /* 0x004fea000383ffff */
[----:B------:R-:W-:Y:S05]  /*7560*/  BRA `(.L_x_119) ;  /* 0xffffffa8003c7947 */ /* 0x000fea000383ffff */
.L_x_36:
[----:B----4-:R-:W-:-:S07]  /*7570*/  MOV R0, UR5 ;  /* 0x0000000500007c02 */ /* 0x010fce0008000f00 */
.L_x_120:
[----:B-1----:R1:W2:Y:S02]  /*7580*/  SYNCS.PHASECHK.TRANS64.TRYWAIT P0, [R0+URZ], R3 ;  /* 0x00000003000075a7 */ /* 0x0022a400080011ff */
[----:B--2---:R-:W-:Y:S05]  /*7590*/  @!P0 NANOSLEEP.SYNCS 0x989680 ;  /* 0x009896800000895d */ /* 0x004fea0003900000 */
[----:B------:R-:W2:Y:S02]  /*75a0*/  @!P0 SYNCS.PHASECHK.TRANS64 P0, [R0+URZ], R3 ;  /* 0x00000003000085a7 */ /* 0x000ea400080010ff */
[----:B--2---:R-:W-:Y:S05]  /*75b0*/  @!P0 BRA `(.L_x_120) ;  /* 0xfffffffc00f08947 */ /* 0x004fea000383ffff */
[----:B------:R-:W-:Y:S05]  /*75c0*/  BRA `(.L_x_121) ;  /* 0xffffffac00ac7947 */ /* 0x000fea000383ffff */
.L_x_37:
[----:B----4-:R-:W-:-:S07]  /*75d0*/  MOV R0, UR5 ;  /* 0x0000000500007c02 */ /* 0x010fce0008000f00 */
.L_x_122:
[----:B-1----:R1:W2:Y:S02]  /*75e0*/  SYNCS.PHASECHK.TRANS64.TRYWAIT P0, [R0+URZ], R3 ;  /* 0x00000003000075a7 */ /* 0x0022a400080011ff */
[----:B--2---:R-:W-:Y:S05]  /*75f0*/  @!P0 NANOSLEEP.SYNCS 0x989680 ;  /* 0x009896800000895d */ /* 0x004fea0003900000 */
[----:B------:R-:W2:Y:S02]  /*7600*/  @!P0 SYNCS.PHASECHK.TRANS64 P0, [R0+URZ], R3 ;  /* 0x00000003000085a7 */ /* 0x000ea400080010ff */
[----:B--2---:R-:W-:Y:S05]  /*7610*/  @!P0 BRA `(.L_x_122) ;  /* 0xfffffffc00f08947 */ /* 0x004fea000383ffff */
[----:B------:R-:W-:Y:S05]  /*7620*/  BRA `(.L_x_123) ;  /* 0xffffffac00b87947 */ /* 0x000fea000383ffff */
.L_x_38:
[----:B----4-:R-:W-:-:S07]  /*7630*/  MOV R0, UR5 ;  /* 0x0000000500007c02 */ /* 0x010fce0008000f00 */
.L_x_124:
[----:B-1----:R1:W2:Y:S02]  /*7640*/  SYNCS.PHASECHK.TRANS64.TRYWAIT P0, [R0+URZ], R3 ;  /* 0x00000003000075a7 */ /* 0x0022a400080011ff */
[----:B--2---:R-:W-:Y:S05]  /*7650*/  @!P0 NANOSLEEP.SYNCS 0x989680 ;  /* 0x009896800000895d */ /* 0x004fea0003900000 */
[----:B------:R-:W2:Y:S02]  /*7660*/  @!P0 SYNCS.PHASECHK.TRANS64 P0, [R0+URZ], R3 ;  /* 0x00000003000085a7 */ /* 0x000ea400080010ff */
[----:B--2---:R-:W-:Y:S05]  /*7670*/  @!P0 BRA `(.L_x_124) ;  /* 0xfffffffc00f08947 */ /* 0x004fea000383ffff */
[----:B------:R-:W-:Y:S05]  /*7680*/  BRA `(.L_x_125) ;  /* 0xffffffac00c47947 */ /* 0x000fea000383ffff */
.L_x_39:
[----:B----4-:R-:W-:-:S07]  /*7690*/  MOV R0, UR5 ;  /* 0x0000000500007c02 */ /* 0x010fce0008000f00 */
.L_x_126:
[----:B-1----:R1:W2:Y:S02]  /*76a0*/  SYNCS.PHASECHK.TRANS64.TRYWAIT P0, [R0+URZ], R3 ;  /* 0x00000003000075a7 */ /* 0x0022a400080011ff */
[----:B--2---:R-:W-:Y:S05]  /*76b0*/  @!P0 NANOSLEEP.SYNCS 0x989680 ;  /* 0x009896800000895d */ /* 0x004fea0003900000 */
[----:B------:R-:W2:Y:S02]  /*76c0*/  @!P0 SYNCS.PHASECHK.TRANS64 P0, [R0+URZ], R3 ;  /* 0x00000003000085a7 */ /* 0x000ea400080010ff */
[----:B--2---:R-:W-:Y:S05]  /*76d0*/  @!P0 BRA `(.L_x_126) ;  /* 0xfffffffc00f08947 */ /* 0x004fea000383ffff */
[----:B------:R-:W-:Y:S05]  /*76e0*/  BRA `(.L_x_127) ;  /* 0xffffffac00d07947 */ /* 0x000fea000383ffff */
.L_x_42:
[----:B-1----:R1:W2:Y:S02]  /*76f0*/  SYNCS.PHASECHK.TRANS64.TRYWAIT P0, [R0+URZ+0xf0], R5 ;  /* 0x0000f005000075a7 */ /* 0x0022a400080011ff */
[----:B--2---:R-:W-:Y:S05]  /*7700*/  @!P0 NANOSLEEP.SYNCS 0x989680 ;  /* 0x009896800000895d */ /* 0x004fea0003900000 */
[----:B------:R-:W2:Y:S02]  /*7710*/  @!P0 SYNCS.PHASECHK.TRANS64 P0, [R0+URZ+0xf0], R5 ;  /* 0x0000f005000085a7 */ /* 0x000ea400080010ff */
[----:B--2---:R-:W-:Y:S05]  /*7720*/  @!P0 BRA `(.L_x_42) ;  /* 0xfffffffc00f08947 */ /* 0x004fea000383ffff */
[----:B------:R-:W-:Y:S05]  /*7730*/  BRA `(.L_x_128) ;  /* 0xffffffb0002c7947 */ /* 0x000fea000383ffff */
.L_x_43:
[----:B------:R-:W-:-:S07]  /*7740*/  MOV R0, UR5 ;  /* 0x0000000500007c02 */ /* 0x000fce0008000f00 */
.L_x_129:
[----:B-1----:R1:W2:Y:S02]  /*7750*/  SYNCS.PHASECHK.TRANS64.TRYWAIT P0, [R0+URZ+0xa0], R5 ;  /* 0x0000a005000075a7 */ /* 0x0022a400080011ff */
[----:B--2---:R-:W-:Y:S05]  /*7760*/  @!P0 NANOSLEEP.SYNCS 0x989680 ;  /* 0x009896800000895d */ /* 0x004fea0003900000 */
[----:B------:R-:W2:Y:S02]  /*7770*/  @!P0 SYNCS.PHASECHK.TRANS64 P0, [R0+URZ+0xa0], R5 ;  /* 0x0000a005000085a7 */ /* 0x000ea400080010ff */
[----:B--2---:R-:W-:Y:S05]  /*7780*/  @!P0 BRA `(.L_x_129) ;  /* 0xfffffffc00f08947 */ /* 0x004fea000383ffff */
[----:B------:R-:W-:Y:S05]  /*7790*/  BRA `(.L_x_130) ;  /* 0xffffffb0003c7947 */ /* 0x000fea000383ffff */
.L_x_44:
[----:B-1----:R1:W2:Y:S02]  /*77a0*/  SYNCS.PHASECHK.TRANS64.TRYWAIT P1, [R0+URZ+0x90], R5 ;  /* 0x00009005000075a7 */ /* 0x0022a400080211ff */
[----:B--2---:R-:W-:Y:S05]  /*77b0*/  @!P1 NANOSLEEP.SYNCS 0x989680 ;  /* 0x009896800000995d */ /* 0x004fea0003900000 */
[----:B------:R-:W2:Y:S02]  /*77c0*/  @!P1 SYNCS.PHASECHK.TRANS64 P1, [R0+URZ+0x90], R5 ;  /* 0x00009005000095a7 */ /* 0x000ea400080210ff */
[----:B--2---:R-:W-:Y:S05]  /*77d0*/  @!P1 BRA `(.L_x_44) ;  /* 0xfffffffc00f09947 */ /* 0x004fea000383ffff */
[----:B------:R-:W-:Y:S05]  /*77e0*/  BRA `(.L_x_131) ;  /* 0xffffffb0006c7947 */ /* 0x000fea000383ffff */
.L_x_47:
[----:B------:R-:W-:-:S07]  /*77f0*/  MOV R0, UR5 ;  /* 0x0000000500007c02 */ /* 0x000fce0008000f00 */
.L_x_132:
[----:B-1----:R1:W2:Y:S02]  /*7800*/  SYNCS.PHASECHK.TRANS64.TRYWAIT P0, [R0+URZ+0xa0], R3 ;  /* 0x0000a003000075a7 */ /* 0x0022a400080011ff */
[----:B--2---:R-:W-:Y:S05]  /*7810*/  @!P0 NANOSLEEP.SYNCS 0x989680 ;  /* 0x009896800000895d */ /* 0x004fea0003900000 */
[----:B------:R-:W2:Y:S02]  /*7820*/  @!P0 SYNCS.PHASECHK.TRANS64 P0, [R0+URZ+0xa0], R3 ;  /* 0x0000a003000085a7 */ /* 0x000ea400080010ff */
[----:B--2---:R-:W-:Y:S05]  /*7830*/  @!P0 BRA `(.L_x_132) ;  /* 0xfffffffc00f08947 */ /* 0x004fea000383ffff */
[----:B------:R-:W-:Y:S05]  /*7840*/  BRA `(.L_x_46) ;  /* 0xffffffb000c07947 */ /* 0x000fea000383ffff */
.L_x_54:
[----:B-1----:R1:W2:Y:S02]  /*7850*/  SYNCS.PHASECHK.TRANS64.TRYWAIT P1, [R0+URZ+0x90], R5 ;  /* 0x00009005000075a7 */ /* 0x0022a400080211ff */
[----:B--2---:R-:W-:Y:S05]  /*7860*/  @!P1 NANOSLEEP.SYNCS 0x989680 ;  /* 0x009896800000995d */ /* 0x004fea0003900000 */
[----:B------:R-:W2:Y:S02]  /*7870*/  @!P1 SYNCS.PHASECHK.TRANS64 P1, [R0+URZ+0x90], R5 ;  /* 0x00009005000095a7 */ /* 0x000ea400080210ff */
[----:B--2---:R-:W-:Y:S05]  /*7880*/  @!P1 BRA `(.L_x_54) ;  /* 0xfffffffc00f09947 */ /* 0x004fea000383ffff */
[----:B------:R-:W-:Y:S05]  /*7890*/  BRA `(.L_x_133) ;  /* 0xffffffb800507947 */ /* 0x000fea000383ffff */
.L_x_55:
[----:B------:R-:W-:-:S07]  /*78a0*/  MOV R3, UR6 ;  /* 0x0000000600037c02 */ /* 0x000fce0008000f00 */
.L_x_134:
[----:B-1----:R1:W2:Y:S02]  /*78b0*/  SYNCS.PHASECHK.TRANS64.TRYWAIT P0, [R3+URZ+0xd0], R0 ;  /* 0x0000d000030075a7 */ /* 0x0022a400080011ff */
[----:B--2---:R-:W-:Y:S05]  /*78c0*/  @!P0 NANOSLEEP.SYNCS 0x989680 ;  /* 0x009896800000895d */ /* 0x004fea0003900000 */
[----:B------:R-:W2:Y:S02]  /*78d0*/  @!P0 SYNCS.PHASECHK.TRANS64 P0, [R3+URZ+0xd0], R0 ;  /* 0x0000d000030085a7 */ /* 0x000ea400080010ff */
[----:B--2---:R-:W-:Y:S05]  /*78e0*/  @!P0 BRA `(.L_x_134) ;  /* 0xfffffffc00f08947 */ /* 0x004fea000383ffff */
[----:B------:R-:W-:Y:S05]  /*78f0*/  BRA `(.L_x_135) ;  /* 0xffffffb800a07947 */ /* 0x000fea000383ffff */
.L_x_58:
[----:B------:R-:W-:Y:S07]  /*7900*/  MOV R0, UR11 ;  /* 0x0000000b00007c02 */ /* 0x000fee0008000f00 */
.L_x_136:
[----:B-1----:R1:W2:Y:S02]  /*7910*/  SYNCS.PHASECHK.TRANS64.TRYWAIT P0, [R0+URZ], R3 ;  /* 0x00000003000075a7 */ /* 0x0022a400080011ff */
[----:B--2---:R-:W-:Y:S05]  /*7920*/  @!P0 NANOSLEEP.SYNCS 0x989680 ;  /* 0x009896800000895d */ /* 0x004fea0003900000 */
[----:B------:R-:W2:Y:S02]  /*7930*/  @!P0 SYNCS.PHASECHK.TRANS64 P0, [R0+URZ], R3 ;  /* 0x00000003000085a7 */ /* 0x000ea400080010ff */
[----:B--2---:R-:W-:Y:S05]  /*7940*/  @!P0 BRA `(.L_x_136) ;  /* 0xfffffffc00f08947 */ /* 0x004fea000383ffff */
[----:B------:R-:W-:Y:S05]  /*7950*/  BRA `(.L_x_57) ;  /* 0xffffffb800bc7947 */ /* 0x000fea000383ffff */
.L_x_61:
[----:B------:R-:W-:-:S07]  /*7960*/  MOV R0, UR6 ;  /* 0x0000000600007c02 */ /* 0x000fce0008000f00 */
.L_x_137:
[----:B--2---:R2:W4:Y:S02]  /*7970*/  SYNCS.PHASECHK.TRANS64.TRYWAIT P0, [R0+URZ], R3 ;  /* 0x00000003000075a7 */ /* 0x00452400080011ff */
[----:B----4-:R-:W-:Y:S05]  /*7980*/  @!P0 NANOSLEEP.SYNCS 0x989680 ;  /* 0x009896800000895d */ /* 0x010fea0003900000 */
[----:B------:R-:W4:Y:S02]  /*7990*/  @!P0 SYNCS.PHASECHK.TRANS64 P0, [R0+URZ], R3 ;  /* 0x00000003000085a7 */ /* 0x000f2400080010ff */
[----:B----4-:R-:W-:Y:S05]  /*79a0*/  @!P0 BRA `(.L_x_137) ;  /* 0xfffffffc00f08947 */ /* 0x010fea000383ffff */
[----:B------:R-:W-:Y:S05]  /*79b0*/  BRA `(.L_x_138) ;  /* 0xffffffbc00e87947 */ /* 0x000fea000383ffff */
.L_x_62:
[----:B------:R-:W-:-:S07]  /*79c0*/  MOV R0, UR6 ;  /* 0x0000000600007c02 */ /* 0x000fce0008000f00 */
.L_x_139:
[----:B-1----:R1:W2:Y:S02]  /*79d0*/  SYNCS.PHASECHK.TRANS64.TRYWAIT P0, [R0+URZ], R3 ;  /* 0x00000003000075a7 */ /* 0x0022a400080011ff */
[----:B--2---:R-:W-:Y:S05]  /*79e0*/  @!P0 NANOSLEEP.SYNCS 0x989680 ;  /* 0x009896800000895d */ /* 0x004fea0003900000 */
[----:B------:R-:W2:Y:S02]  /*79f0*/  @!P0 SYNCS.PHASECHK.TRANS64 P0, [R0+URZ], R3 ;  /* 0x00000003000085a7 */ /* 0x000ea400080010ff */
[----:B--2---:R-:W-:Y:S05]  /*7a00*/  @!P0 BRA `(.L_x_139) ;  /* 0xfffffffc00f08947 */ /* 0x004fea000383ffff */
[----:B------:R-:W-:Y:S05]  /*7a10*/  BRA `(.L_x_140) ;  /* 0xffffffbc00f47947 */ /* 0x000fea000383ffff */
.L_x_63:
[----:B------:R-:W-:-:S07]  /*7a20*/  MOV R0, UR6 ;  /* 0x0000000600007c02 */ /* 0x000fce0008000f00 */
.L_x_141:
[----:B-1----:R1:W2:Y:S02]  /*7a30*/  SYNCS.PHASECHK.TRANS64.TRYWAIT P0, [R0+URZ], R3 ;  /* 0x00000003000075a7 */ /* 0x0022a400080011ff */
[----:B--2---:R-:W-:Y:S05]  /*7a40*/  @!P0 NANOSLEEP.SYNCS 0x989680 ;  /* 0x009896800000895d */ /* 0x004fea0003900000 */
[----:B------:R-:W2:Y:S02]  /*7a50*/  @!P0 SYNCS.PHASECHK.TRANS64 P0, [R0+URZ], R3 ;  /* 0x00000003000085a7 */ /* 0x000ea400080010ff */
[----:B--2---:R-:W-:Y:S05]  /*7a60*/  @!P0 BRA `(.L_x_141) ;  /* 0xfffffffc00f08947 */ /* 0x004fea000383ffff */
[----:B------:R-:W-:Y:S05]  /*7a70*/  BRA `(.L_x_142) ;  /* 0xffffffc000007947 */ /* 0x000fea000383ffff */
.L_x_64:
[----:B------:R-:W-:-:S07]  /*7a80*/  MOV R0, UR7 ;  /* 0x0000000700007c02 */ /* 0x000fce0008000f00 */
.L_x_143:
[----:B-1----:R1:W2:Y:S02]  /*7a90*/  SYNCS.PHASECHK.TRANS64.TRYWAIT P0, [R0+URZ], R3 ;  /* 0x00000003000075a7 */ /* 0x0022a400080011ff */
[----:B--2---:R-:W-:Y:S05]  /*7aa0*/  @!P0 NANOSLEEP.SYNCS 0x989680 ;  /* 0x009896800000895d */ /* 0x004fea0003900000 */
[----:B------:R-:W2:Y:S02]  /*7ab0*/  @!P0 SYNCS.PHASECHK.TRANS64 P0, [R0+URZ], R3 ;  /* 0x00000003000085a7 */ /* 0x000ea400080010ff */
[----:B--2---:R-:W-:Y:S05]  /*7ac0*/  @!P0 BRA `(.L_x_143) ;  /* 0xfffffffc00f08947 */ /* 0x004fea000383ffff */
[----:B------:R-:W-:Y:S05]  /*7ad0*/  BRA `(.L_x_144) ;  /* 0xffffffc0000c7947 */ /* 0x000fea000383ffff */
.L_x_69:
[----:B--2---:R2:W3:Y:S02]  /*7ae0*/  SYNCS.PHASECHK.TRANS64.TRYWAIT P0, [R0+URZ+0x90], R3 ;  /* 0x00009003000075a7 */ /* 0x0044e400080011ff */
[----:B---3--:R-:W-:Y:S05]  /*7af0*/  @!P0 NANOSLEEP.SYNCS 0x989680 ;  /* 0x009896800000895d */ /* 0x008fea0003900000 */
[----:B------:R-:W3:Y:S02]  /*7b00*/  @!P0 SYNCS.PHASECHK.TRANS64 P0, [R0+URZ+0x90], R3 ;  /* 0x00009003000085a7 */ /* 0x000ee400080010ff */
[----:B---3--:R-:W-:Y:S05]  /*7b10*/  @!P0 BRA `(.L_x_69) ;  /* 0xfffffffc00f08947 */ /* 0x008fea000383ffff */
[----:B------:R-:W-:Y:S05]  /*7b20*/  BRA `(.L_x_145) ;  /* 0xffffffc400087947 */ /* 0x000fea000383ffff */
.L_x_72:
[----:B------:R-:W-:Y:S07]  /*7b30*/  MOV R0, UR7 ;  /* 0x0000000700007c02 */ /* 0x000fee0008000f00 */
.L_x_146:
[----:B--2---:R2:W3:Y:S02]  /*7b40*/  SYNCS.PHASECHK.TRANS64.TRYWAIT P0, [R0+URZ+0x88], R3 ;  /* 0x00008803000075a7 */ /* 0x0044e400080011ff */
[----:B---3--:R-:W-:Y:S05]  /*7b50*/  @!P0 NANOSLEEP.SYNCS 0x989680 ;  /* 0x009896800000895d */ /* 0x008fea0003900000 */
[----:B------:R-:W3:Y:S02]  /*7b60*/  @!P0 SYNCS.PHASECHK.TRANS64 P0, [R0+URZ+0x88], R3 ;  /* 0x00008803000085a7 */ /* 0x000ee400080010ff */
[----:B---3--:R-:W-:Y:S05]  /*7b70*/  @!P0 BRA `(.L_x_146) ;  /* 0xfffffffc00f08947 */ /* 0x008fea000383ffff */
[----:B------:R-:W-:Y:S05]  /*7b80*/  BRA `(.L_x_71) ;  /* 0xffffffc400e87947 */ /* 0x000fea000383ffff */
.L_x_75:
[----:B------:R-:W-:Y:S07]  /*7b90*/  MOV R0, UR15 ;  /* 0x0000000f00007c02 */ /* 0x000fee0008000f00 */
.L_x_147:
[----:B-1----:R1:W2:Y:S02]  /*7ba0*/  SYNCS.PHASECHK.TRANS64.TRYWAIT P0, [R0+URZ+0x68], R3 ;  /* 0x00006803000075a7 */ /* 0x0022a400080011ff */
[----:B--2---:R-:W-:Y:S05]  /*7bb0*/  @!P0 NANOSLEEP.SYNCS 0x989680 ;  /* 0x009896800000895d */ /* 0x004fea0003900000 */
[----:B------:R-:W2:Y:S02]  /*7bc0*/  @!P0 SYNCS.PHASECHK.TRANS64 P0, [R0+URZ+0x68], R3 ;  /* 0x00006803000085a7 */ /* 0x000ea400080010ff */
[----:B--2---:R-:W-:Y:S05]  /*7bd0*/  @!P0 BRA `(.L_x_147) ;  /* 0xfffffffc00f08947 */ /* 0x004fea000383ffff */
[----:B------:R-:W-:Y:S05]  /*7be0*/  BRA `(.L_x_148) ;  /* 0xffffffc800607947 */ /* 0x000fea000383ffff */
.L_x_76:
[----:B------:R-:W-:Y:S07]  /*7bf0*/  MOV R3, UR13 ;  /* 0x0000000d00037c02 */ /* 0x000fee0008000f00 */
.L_x_149:
[----:B-1----:R1:W2:Y:S02]  /*7c00*/  SYNCS.PHASECHK.TRANS64.TRYWAIT P0, [R3+URZ+0x68], R12 ;  /* 0x0000680c030075a7 */ /* 0x0022a400080011ff */
[----:B--2---:R-:W-:Y:S05]  /*7c10*/  @!P0 NANOSLEEP.SYNCS 0x989680 ;  /* 0x009896800000895d */ /* 0x004fea0003900000 */
[----:B------:R-:W2:Y:S02]  /*7c20*/  @!P0 SYNCS.PHASECHK.TRANS64 P0, [R3+URZ+0x68], R12 ;  /* 0x0000680c030085a7 */ /* 0x000ea400080010ff */
[----:B--2---:R-:W-:Y:S05]  /*7c30*/  @!P0 BRA `(.L_x_149) ;  /* 0xfffffffc00f08947 */ /* 0x004fea000383ffff */
[----:B------:R-:W-:Y:S05]  /*7c40*/  BRA `(.L_x_150) ;  /* 0xffffffcc00007947 */ /* 0x000fea000383ffff */
.L_x_78:
[----:B------:R-:W-:-:S07]  /*7c50*/  MOV R0, UR4 ;  /* 0x0000000400007c02 */ /* 0x000fce0008000f00 */
.L_x_151:
[----:B-1----:R1:W3:Y:S02]  /*7c60*/  SYNCS.PHASECHK.TRANS64.TRYWAIT P0, [R0+URZ], R3 ;  /* 0x00000003000075a7 */ /* 0x0022e400080011ff */
[----:B---3--:R-:W-:Y:S05]  /*7c70*/  @!P0 NANOSLEEP.SYNCS 0x989680 ;  /* 0x009896800000895d */ /* 0x008fea0003900000 */
[----:B------:R-:W3:Y:S02]  /*7c80*/  @!P0 SYNCS.PHASECHK.TRANS64 P0, [R0+URZ], R3 ;  /* 0x00000003000085a7 */ /* 0x000ee400080010ff */
[----:B---3--:R-:W-:Y:S05]  /*7c90*/  @!P0 BRA `(.L_x_151) ;  /* 0xfffffffc00f08947 */ /* 0x008fea000383ffff */
[----:B------:R-:W-:Y:S05]  /*7ca0*/  BRA `(.L_x_152) ;  /* 0xffffffcc008c7947 */ /* 0x000fea000383ffff */
.L_x_79:
[----:B------:R-:W-:-:S07]  /*7cb0*/  MOV R0, UR4 ;  /* 0x0000000400007c02 */ /* 0x000fce0008000f00 */
.L_x_153:
[----:B-1----:R1:W3:Y:S02]  /*7cc0*/  SYNCS.PHASECHK.TRANS64.TRYWAIT P0, [R0+URZ], R3 ;  /* 0x00000003000075a7 */ /* 0x0022e400080011ff */
[----:B---3--:R-:W-:Y:S05]  /*7cd0*/  @!P0 NANOSLEEP.SYNCS 0x989680 ;  /* 0x009896800000895d */ /* 0x008fea0003900000 */
[----:B------:R-:W3:Y:S02]  /*7ce0*/  @!P0 SYNCS.PHASECHK.TRANS64 P0, [R0+URZ], R3 ;  /* 0x00000003000085a7 */ /* 0x000ee400080010ff */
[----:B---3--:R-:W-:Y:S05]  /*7cf0*/  @!P0 BRA `(.L_x_153) ;  /* 0xfffffffc00f08947 */ /* 0x008fea000383ffff */
[----:B------:R-:W-:Y:S05]  /*7d00*/  BRA `(.L_x_154) ;  /* 0xffffffcc00987947 */ /* 0x000fea000383ffff */
.L_x_81:
[----:B--2---:R2:W4:Y:S02]  /*7d10*/  SYNCS.PHASECHK.TRANS64.TRYWAIT P0, [R0+URZ+0x90], R3 ;  /* 0x00009003000075a7 */ /* 0x00452400080011ff */
[----:B----4-:R-:W-:Y:S05]  /*7d20*/  @!P0 NANOSLEEP.SYNCS 0x989680 ;  /* 0x009896800000895d */ /* 0x010fea0003900000 */
[----:B------:R-:W4:Y:S02]  /*7d30*/  @!P0 SYNCS.PHASECHK.TRANS64 P0, [R0+URZ+0x90], R3 ;  /* 0x00009003000085a7 */ /* 0x000f2400080010ff */
[----:B----4-:R-:W-:Y:S05]  /*7d40*/  @!P0 BRA `(.L_x_81) ;  /* 0xfffffffc00f08947 */ /* 0x010fea000383ffff */
[----:B------:R-:W-:Y:S05]  /*7d50*/  BRA `(.L_x_155) ;  /* 0xffffffd0008c7947 */ /* 0x000fea000383ffff */
.L_x_91:
[----:B-1----:R1:W3:Y:S02]  /*7d60*/  SYNCS.PHASECHK.TRANS64.TRYWAIT P1, [R0+URZ+0x50], R5 ;  /* 0x00005005000075a7 */ /* 0x0022e400080211ff */
[----:B---3--:R-:W-:Y:S05]  /*7d70*/  @!P1 NANOSLEEP.SYNCS 0x989680 ;  /* 0x009896800000995d */ /* 0x008fea0003900000 */
[----:B------:R-:W3:Y:S02]  /*7d80*/  @!P1 SYNCS.PHASECHK.TRANS64 P1, [R0+URZ+0x50], R5 ;  /* 0x00005005000095a7 */ /* 0x000ee400080210ff */
[----:B---3--:R-:W-:Y:S05]  /*7d90*/  @!P1 BRA `(.L_x_91) ;  /* 0xfffffffc00f09947 */ /* 0x008fea000383ffff */
[----:B------:R-:W-:Y:S05]  /*7da0*/  BRA `(.L_x_90) ;  /* 0xffffffdc009c7947 */ /* 0x000fea000383ffff */
.L_x_93:
[----:B---3--:R3:W4:Y:S02]  /*7db0*/  SYNCS.PHASECHK.TRANS64.TRYWAIT P0, [R84+URZ+0xb0], R7 ;  /* 0x0000b007540075a7 */ /* 0x00872400080011ff */
[----:B----4-:R-:W-:Y:S05]  /*7dc0*/  @!P0 NANOSLEEP.SYNCS 0x989680 ;  /* 0x009896800000895d */ /* 0x010fea0003900000 */
[----:B------:R-:W4:Y:S02]  /*7dd0*/  @!P0 SYNCS.PHASECHK.TRANS64 P0, [R84+URZ+0xb0], R7 ;  /* 0x0000b007540085a7 */ /* 0x000f2400080010ff */
[----:B----4-:R-:W-:Y:S05]  /*7de0*/  @!P0 BRA `(.L_x_93) ;  /* 0xfffffffc00f08947 */ /* 0x010fea000383ffff */
[----:B------:R-:W-:Y:S05]  /*7df0*/  BRA `(.L_x_92) ;  /* 0xffffffe000147947 */ /* 0x000fea000383ffff */
.L_x_104:
[----:B-1----:R1:W2:Y:S02]  /*7e00*/  SYNCS.PHASECHK.TRANS64.TRYWAIT P0, [R2+URZ+0x50], R5 ;  /* 0x00005005020075a7 */ /* 0x0022a400080011ff */
[----:B--2---:R-:W-:Y:S05]  /*7e10*/  @!P0 NANOSLEEP.SYNCS 0x989680 ;  /* 0x009896800000895d */ /* 0x004fea0003900000 */
[----:B------:R-:W2:Y:S02]  /*7e20*/  @!P0 SYNCS.PHASECHK.TRANS64 P0, [R2+URZ+0x50], R5 ;  /* 0x00005005020085a7 */ /* 0x000ea400080010ff */
[----:B--2---:R-:W-:Y:S05]  /*7e30*/  @!P0 BRA `(.L_x_104) ;  /* 0xfffffffc00f08947 */ /* 0x004fea000383ffff */
[----:B------:R-:W-:Y:S05]  /*7e40*/  BRA `(.L_x_103) ;  /* 0xffffffe8005c7947 */ /* 0x000fea000383ffff */
        .weak           $__internal_0_$__cuda_sm10x_tcgen05_guardrail_trap_col_being_dealloced_not_returned_by_alloc
        .type           $__internal_0_$__cuda_sm10x_tcgen05_guardrail_trap_col_being_dealloced_not_returned_by_alloc,@function
        .size           $__internal_0_$__cuda_sm10x_tcgen05_guardrail_trap_col_being_dealloced_not_returned_by_alloc,($__internal_1_$__cuda_sm10x_tcgen05_guardrail_trap_phase_invalid_during_alloc - $__internal_0_$__cuda_sm10x_tcgen05_guardrail_trap_col_being_dealloced_not_returned_by_alloc)
$__internal_0_$__cuda_sm10x_tcgen05_guardrail_trap_col_being_dealloced_not_returned_by_alloc:
[----:B------:R-:W-:Y:S05]  /*7e50*/  BPT.TRAP 0x1 ;  /* 0x000000040000795c */ /* 0x000fea0000300000 */
[----:B------:R-:W-:-:S04]  /*7e60*/  HFMA2 R3, -RZ, RZ, 0, 0 ;  /* 0x00000000ff037431 */ /* 0x000fc800000001ff */
[----:B------:R-:W-:Y:S05]  /*7e70*/  RET.REL.NODEC R2 `(_ZN7cutlass13device_kernelINS_4gemm6kernel13GemmUniversalIN4cute5tupleIJiiiiEEENS1_10collective13CollectiveMmaINS1_35MainloopSm100TmaUmmaWarpSpecializedILi5ELi2ELi4ENS5_IJNS4_1CILi1EEESB_SB_EEEEENS5_IJNSA_ILi64EEESE_SE_EEENS_10tfloat32_tENS5_IJlSB_lEEESG_SH_NS4_8TiledMMAINS4_8MMA_AtomIJNS4_17SM100_MMA_TF32_SSISG_SG_fLi64ELi64ELNS4_4UMMA5MajorE0ELSM_0ELNSL_7ScaleInE0ELSN_0EEEEEENS4_6LayoutISC_NS5_IJNSA_ILi0EEESR_SR_EEEEENS5_IJNS4_10UnderscoreESU_SU_EEEEENS4_13SM90_TMA_LOADENS4_14ComposedLayoutINS4_7SwizzleILi3ELi4ELi3EEENS4_18smem_ptr_flag_bitsILi32EEENSQ_INS5_IJNSA_ILi8EEENSA_ILi32EEEEEENS5_IJS14_SB_EEEEEEEvNS4_8identityESX_S18_vS19_EENS_8epilogue10collective18CollectiveEpilogueINS1B_23Sm100TmaWarpSpecializedILi3ELi2ELi16ELb1ELb0EEEJSF_NS5_IJNSQ_ISE_SB_EENSQ_IS14_SB_EEEEESG_SH_SG_SH_NS1B_6fusion15FusionCallbacksIS1F_NS1J_17LinearCombinationISG_fSG_fLNS_15FloatRoundStyleE2EEESF_S1I_JEEENS4_5SM1004TMEM4LOAD26SM100_TMEM_LOAD_16dp128b8xESX_S18_NS4_17SM75_U32x4_LDSM_NENS4_14SM90_TMA_STOREES18_NS4_17SM90_U32x4_STSM_NENS4_39AutoVectorizingCopyWithAssumedAlignmentILi128EEEEEEvvEEEEvNT_6ParamsE) ;  /* 0xffffff8002607950 */ /* 0x000fea0003c3ffff */
        .weak           $__internal_1_$__cuda_sm10x_tcgen05_guardrail_trap_phase_invalid_during_alloc
        .type           $__internal_1_$__cuda_sm10x_tcgen05_guardrail_trap_phase_invalid_during_alloc,@function
        .size           $__internal_1_$__cuda_sm10x_tcgen05_guardrail_trap_phase_invalid_during_alloc,($__internal_2_$__cuda_sm10x_tcgen05_guardrail_trap_unallocated_columns_being_dealloced - $__internal_1_$__cuda_sm10x_tcgen05_guardrail_trap_phase_invalid_during_alloc)
$__internal_1_$__cuda_sm10x_tcgen05_guardrail_trap_phase_invalid_during_alloc:
[----:B------:R-:W-:Y:S05]  /*7e80*/  BPT.TRAP 0x1 ;  /* 0x000000040000795c */ /* 0x000fea0000300000 */
[----:B------:R-:W-:-:S04]  /*7e90*/  MOV R3, 0x0 ;  /* 0x0000000000037802 */ /* 0x000fc80000000f00 */
[----:B------:R-:W-:Y:S05]  /*7ea0*/  RET.REL.NODEC R2 `(_ZN7cutlass13device_kernelINS_4gemm6kernel13GemmUniversalIN4cute5tupleIJiiiiEEENS1_10collective13CollectiveMmaINS1_35MainloopSm100TmaUmmaWarpSpecializedILi5ELi2ELi4ENS5_IJNS4_1CILi1EEESB_SB_EEEEENS5_IJNSA_ILi64EEESE_SE_EEENS_10tfloat32_tENS5_IJlSB_lEEESG_SH_NS4_8TiledMMAINS4_8MMA_AtomIJNS4_17SM100_MMA_TF32_SSISG_SG_fLi64ELi64ELNS4_4UMMA5MajorE0ELSM_0ELNSL_7ScaleInE0ELSN_0EEEEEENS4_6LayoutISC_NS5_IJNSA_ILi0EEESR_SR_EEEEENS5_IJNS4_10UnderscoreESU_SU_EEEEENS4_13SM90_TMA_LOADENS4_14ComposedLayoutINS4_7SwizzleILi3ELi4ELi3EEENS4_18smem_ptr_flag_bitsILi32EEENSQ_INS5_IJNSA_ILi8EEENSA_ILi32EEEEEENS5_IJS14_SB_EEEEEEEvNS4_8identityESX_S18_vS19_EENS_8epilogue10collective18CollectiveEpilogueINS1B_23Sm100TmaWarpSpecializedILi3ELi2ELi16ELb1ELb0EEEJSF_NS5_IJNSQ_ISE_SB_EENSQ_IS14_SB_EEEEESG_SH_SG_SH_NS1B_6fusion15FusionCallbacksIS1F_NS1J_17LinearCombinationISG_fSG_fLNS_15FloatRoundStyleE2EEESF_S1I_JEEENS4_5SM1004TMEM4LOAD26SM100_TMEM_LOAD_16dp128b8xESX_S18_NS4_17SM75_U32x4_LDSM_NENS4_14SM90_TMA_STOREES18_NS4_17SM90_U32x4_STSM_NENS4_39AutoVectorizingCopyWithAssumedAlignmentILi128EEEEEEvvEEEEvNT_6ParamsE) ;  /* 0xffffff8002547950 */ /* 0x000fea0003c3ffff */
        .weak           $__internal_2_$__cuda_sm10x_tcgen05_guardrail_trap_unallocated_columns_being_dealloced
        .type           $__internal_2_$__cuda_sm10x_tcgen05_guardrail_trap_unallocated_columns_being_dealloced,@function
        .size           $__internal_2_$__cuda_sm10x_tcgen05_guardrail_trap_unallocated_columns_being_dealloced,(.L_x_157 - $__internal_2_$__cuda_sm10x_tcgen05_guardrail_trap_unallocated_columns_being_dealloced)
$__internal_2_$__cuda_sm10x_tcgen05_guardrail_trap_unallocated_columns_being_dealloced:
[----:B------:R-:W-:Y:S05]  /*7eb0*/  BPT.TRAP 0x1 ;  /* 0x000000040000795c */ /* 0x000fea0000300000 */
[----:B------:R-:W-:-:S04]  /*7ec0*/  HFMA2 R3, -RZ, RZ, 0, 0 ;  /* 0x00000000ff037431 */ /* 0x000fc800000001ff */
[----:B------:R-:W-:Y:S05]  /*7ed0*/  RET.REL.NODEC R2 `(_ZN7cutlass13device_kernelINS_4gemm6kernel13GemmUniversalIN4cute5tupleIJiiiiEEENS1_10collective13CollectiveMmaINS1_35MainloopSm100TmaUmmaWarpSpecializedILi5ELi2ELi4ENS5_IJNS4_1CILi1EEESB_SB_EEEEENS5_IJNSA_ILi64EEESE_SE_EEENS_10tfloat32_tENS5_IJlSB_lEEESG_SH_NS4_8TiledMMAINS4_8MMA_AtomIJNS4_17SM100_MMA_TF32_SSISG_SG_fLi64ELi64ELNS4_4UMMA5MajorE0ELSM_0ELNSL_7ScaleInE0ELSN_0EEEEEENS4_6LayoutISC_NS5_IJNSA_ILi0EEESR_SR_EEEEENS5_IJNS4_10UnderscoreESU_SU_EEEEENS4_13SM90_TMA_LOADENS4_14ComposedLayoutINS4_7SwizzleILi3ELi4ELi3EEENS4_18smem_ptr_flag_bitsILi32EEENSQ_INS5_IJNSA_ILi8EEENSA_ILi32EEEEEENS5_IJS14_SB_EEEEEEEvNS4_8identityESX_S18_vS19_EENS_8epilogue10collective18CollectiveEpilogueINS1B_23Sm100TmaWarpSpecializedILi3ELi2ELi16ELb1ELb0EEEJSF_NS5_IJNSQ_ISE_SB_EENSQ_IS14_SB_EEEEESG_SH_SG_SH_NS1B_6fusion15FusionCallbacksIS1F_NS1J_17LinearCombinationISG_fSG_fLNS_15FloatRoundStyleE2EEESF_S1I_JEEENS4_5SM1004TMEM4LOAD26SM100_TMEM_LOAD_16dp128b8xESX_S18_NS4_17SM75_U32x4_LDSM_NENS4_14SM90_TMA_STOREES18_NS4_17SM90_U32x4_STSM_NENS4_39AutoVectorizingCopyWithAssumedAlignmentILi128EEEEEEvvEEEEvNT_6ParamsE) ;  /* 0xffffff8002487950 */ /* 0x000fea0003c3ffff */
.L_x_156:
[----:B------:R-:W-:-:S00]  /*7ee0*/  BRA `(.L_x_156) ;  /* 0xfffffffc00fc7947 */ /* 0x000fc0000383ffff */
[----:B------:R-:W-:-:S00]  /*7ef0*/  NOP ;  /* 0x0000000000007918 */ /* 0x000fc00000000000 */
        /* <DEDUP_REMOVED lines=8> */
.L_x_157:


//--------------------- .nv.global.init           --------------------------
	.section	.nv.global.init,"aw",@progbits
.nv.global.init:
	.type		$str$27,@object
	.size		$str$27,($str$28 - $str$27)
$str$27:
        /*0000*/ 	.byte	0x28, 0x61, 0x64, 0x64, 0x72, 0x65, 0x73, 0x73, 0x20, 0x26, 0x20, 0x6d, 0x61, 0x73, 0x6b, 0x29
        /*0010*/ 	.byte	0x20, 0x3d, 0x3d, 0x20, 0x30, 0x00
	.type		$str$28,@object
	.size		$str$28,($str$26 - $str$28)
$str$28:
        /*0016*/ 	.byte	0x2f, 0x74, 0x6d, 0x70, 0x2f, 0x63, 0x75, 0x74, 0x6c, 0x61, 0x73, 0x73, 0x5f, 0x73, 0x77, 0x65
        /*0026*/ 	.byte	0x65, 0x70, 0x5f, 0x73, 0x72, 0x63, 0x2f, 0x69, 0x6e, 0x63, 0x6c, 0x75, 0x64, 0x65, 0x2f, 0x63
        /*0036*/ 	.byte	0x75, 0x74, 0x65, 0x2f, 0x70, 0x6f, 0x69, 0x6e, 0x74, 0x65, 0x72, 0x5f, 0x66, 0x6c, 0x61, 0x67
        /*0046*/ 	.byte	0x67, 0x65, 0x64, 0x2e, 0x68, 0x70, 0x70, 0x00
	.type		$str$26,@object
	.size		$str$26,($str$25 - $str$26)
$str$26:
        /*004e*/ 	.byte	0x2f, 0x74, 0x6d, 0x70, 0x2f, 0x63, 0x75, 0x74, 0x6c, 0x61, 0x73, 0x73, 0x5f, 0x73, 0x77, 0x65
        /*005e*/ 	.byte	0x65, 0x70, 0x5f, 0x73, 0x72, 0x63, 0x2f, 0x69, 0x6e, 0x63, 0x6c, 0x75, 0x64, 0x65, 0x2f, 0x63
        /*006e*/ 	.byte	0x75, 0x74, 0x65, 0x2f, 0x61, 0x74, 0x6f, 0x6d, 0x2f, 0x63, 0x6f, 0x70, 0x79, 0x5f, 0x74, 0x72
        /*007e*/ 	.byte	0x61, 0x69, 0x74, 0x73, 0x5f, 0x73, 0x6d, 0x31, 0x30, 0x30, 0x2e, 0x68, 0x70, 0x70, 0x00
	.type		$str$25,@object
	.size		$str$25,(__unnamed_1 - $str$25)
$str$25:
        /*008d*/ 	.byte	0x28, 0x28, 0x75, 0x69, 0x6e, 0x74, 0x33, 0x32, 0x5f, 0x74, 0x28, 0x74, 0x68, 0x72, 0x65, 0x61
        /*009d*/ 	.byte	0x64, 0x49, 0x64, 0x78, 0x2e, 0x78, 0x29, 0x20, 0x2f, 0x20, 0x33, 0x32, 0x29, 0x20, 0x25, 0x20
        /*00ad*/ 	.byte	0x34, 0x29, 0x20, 0x3d, 0x3d, 0x20, 0x28, 0x28, 0x28, 0x74, 0x6d, 0x65, 0x6d, 0x5f, 0x61, 0x64
        /*00bd*/ 	.byte	0x64, 0x72, 0x20, 0x3e, 0x3e, 0x20, 0x31, 0x36, 0x29, 0x20, 0x2f, 0x20, 0x33, 0x32, 0x29, 0x20
        /*00cd*/ 	.byte	0x25, 0x20, 0x34, 0x29, 0x00
	.type		__unnamed_1,@object
	.size		__unnamed_1,(__unnamed_2 - __unnamed_1)
__unnamed_1:
        /*00d2*/ 	.byte	0x61, 0x75, 0x74, 0x6f, 0x20, 0x63, 0x75, 0x74, 0x65, 0x3a, 0x3a, 0x61, 0x73, 0x5f, 0x70, 0x6f
        /* <DEDUP_REMOVED lines=24> */
        /*0262*/ 	.byte	0x30, 0x34, 0x38, 0x3e, 0x3e, 0x3e, 0x3e, 0x5d, 0x00
	.type		__unnamed_2,@object
	.size		__unnamed_2,(.L_2 - __unnamed_2)
__unnamed_2:
        /* <DEDUP_REMOVED lines=45> */
        /*053b*/ 	.byte	0x3e, 0x3e, 0x3e, 0x5d, 0x00
.L_2:


//--------------------- .nv.shared._ZN7cutlass13device_kernelINS_4gemm6kernel13GemmUniversalIN4cute5tupleIJiiiiEEENS1_10collective13CollectiveMmaINS1_35MainloopSm100TmaUmmaWarpSpecializedILi5ELi2ELi4ENS5_IJNS4_1CILi1EEESB_SB_EEEEENS5_IJNSA_ILi64EEESE_SE_EEENS_10tfloat32_tENS5_IJlSB_lEEESG_SH_NS4_8TiledMMAINS4_8MMA_AtomIJNS4_17SM100_MMA_TF32_SSISG_SG_fLi64ELi64ELNS4_4UMMA5MajorE0ELSM_0ELNSL_7ScaleInE0ELSN_0EEEEEENS4_6LayoutISC_NS5_IJNSA_ILi0EEESR_SR_EEEEENS5_IJNS4_10UnderscoreESU_SU_EEEEENS4_13SM90_TMA_LOADENS4_14ComposedLayoutINS4_7SwizzleILi3ELi4ELi3EEENS4_18smem_ptr_flag_bitsILi32EEENSQ_INS5_IJNSA_ILi8EEENSA_ILi32EEEEEENS5_IJS14_SB_EEEEEEEvNS4_8identityESX_S18_vS19_EENS_8epilogue10collective18CollectiveEpilogueINS1B_23Sm100TmaWarpSpecializedILi3ELi2ELi16ELb1ELb0EEEJSF_NS5_IJNSQ_ISE_SB_EENSQ_IS14_SB_EEEEESG_SH_SG_SH_NS1B_6fusion15FusionCallbacksIS1F_NS1J_17LinearCombinationISG_fSG_fLNS_15FloatRoundStyleE2EEESF_S1I_JEEENS4_5SM1004TMEM4LOAD26SM100_TMEM_LOAD_16dp128b8xESX_S18_NS4_17SM75_U32x4_LDSM_NENS4_14SM90_TMA_STOREES18_NS4_17SM90_U32x4_STSM_NENS4_39AutoVectorizingCopyWithAssumedAlignmentILi128EEEEEEvvEEEEvNT_6ParamsE --------------------------
	.section	.nv.shared._ZN7cutlass13device_kernelINS_4gemm6kernel13GemmUniversalIN4cute5tupleIJiiiiEEENS1_10collective13CollectiveMmaINS1_35MainloopSm100TmaUmmaWarpSpecializedILi5ELi2ELi4ENS5_IJNS4_1CILi1EEESB_SB_EEEEENS5_IJNSA_ILi64EEESE_SE_EEENS_10tfloat32_tENS5_IJlSB_lEEESG_SH_NS4_8TiledMMAINS4_8MMA_AtomIJNS4_17SM100_MMA_TF32_SSISG_SG_fLi64ELi64ELNS4_4UMMA5MajorE0ELSM_0ELNSL_7ScaleInE0ELSN_0EEEEEENS4_6LayoutISC_NS5_IJNSA_ILi0EEESR_SR_EEEEENS5_IJNS4_10UnderscoreESU_SU_EEEEENS4_13SM90_TMA_LOADENS4_14ComposedLayoutINS4_7SwizzleILi3ELi4ELi3EEENS4_18smem_ptr_flag_bitsILi32EEENSQ_INS5_IJNSA_ILi8EEENSA_ILi32EEEEEENS5_IJS14_SB_EEEEEEEvNS4_8identityESX_S18_vS19_EENS_8epilogue10collective18CollectiveEpilogueINS1B_23Sm100TmaWarpSpecializedILi3ELi2ELi16ELb1ELb0EEEJSF_NS5_IJNSQ_ISE_SB_EENSQ_IS14_SB_EEEEESG_SH_SG_SH_NS1B_6fusion15FusionCallbacksIS1F_NS1J_17LinearCombinationISG_fSG_fLNS_15FloatRoundStyleE2EEESF_S1I_JEEENS4_5SM1004TMEM4LOAD26SM100_TMEM_LOAD_16dp128b8xESX_S18_NS4_17SM75_U32x4_LDSM_NENS4_14SM90_TMA_STOREES18_NS4_17SM90_U32x4_STSM_NENS4_39AutoVectorizingCopyWithAssumedAlignmentILi128EEEEEEvvEEEEvNT_6ParamsE,"aw",@nobits
	.sectionflags	@""
	.align	16
	.zero		1024


//--------------------- .nv.shared.reserved.0     --------------------------
	.section	.nv.shared.reserved.0,"aw",@nobits
	.weak		__nv_reservedSMEM_offset_0_alias
	.size		__nv_reservedSMEM_offset_0_alias, 0, 64
	.other		__nv_reservedSMEM_offset_0_alias,@"STO_CUDA_RESERVED_SHARED STV_DEFAULT"
__nv_reservedSMEM_offset_0_alias:
	.zero		0
.nv.shared.reserved.0:
	.zero		64
	.weak		__nv_reservedSMEM_tcgen05_partition
	.type		__nv_reservedSMEM_tcgen05_partition,@object
	.size		__nv_reservedSMEM_tcgen05_partition,(.L_0 - __nv_reservedSMEM_tcgen05_partition)
__nv_reservedSMEM_tcgen05_partition:
	.zero		32
.L_0:


//--------------------- .nv.global                --------------------------
	.section	.nv.global,"aw",@nobits
.nv.global:
	.type		_ZN40_INTERNAL_3b653dd0_4_k_cu_7f9fda1b_227394cute1_E,@object
	.size		_ZN40_INTERNAL_3b653dd0_4_k_cu_7f9fda1b_227394cute1_E,(_ZN40_INTERNAL_3b653dd0_4_k_cu_7f9fda1b_227394cuda3std3__45__cpo6cbeginE - _ZN40_INTERNAL_3b653dd0_4_k_cu_7f9fda1b_227394cute1_E)
_ZN40_INTERNAL_3b653dd0_4_k_cu_7f9fda1b_227394cute1_E:
	.zero		1
	.type		_ZN40_INTERNAL_3b653dd0_4_k_cu_7f9fda1b_227394cuda3std3__45__cpo6cbeginE,@object
	.size		_ZN40_INTERNAL_3b653dd0_4_k_cu_7f9fda1b_227394cuda3std3__45__cpo6cbeginE,(_ZN40_INTERNAL_3b653dd0_4_k_cu_7f9fda1b_227394cuda3std3__48in_placeE - _ZN40_INTERNAL_3b653dd0_4_k_cu_7f9fda1b_227394cuda3std3__45__cpo6cbeginE)
_ZN40_INTERNAL_3b653dd0_4_k_cu_7f9fda1b_227394cuda3std3__45__cpo6cbeginE:
	.zero		1
	.type		_ZN40_INTERNAL_3b653dd0_4_k_cu_7f9fda1b_227394cuda3std3__48in_placeE,@object
	.size		_ZN40_INTERNAL_3b653dd0_4_k_cu_7f9fda1b_227394cuda3std3__48in_placeE,(_ZN40_INTERNAL_3b653dd0_4_k_cu_7f9fda1b_227394cuda3std6ranges3__45__cpo9iter_moveE - _ZN40_INTERNAL_3b653dd0_4_k_cu_7f9fda1b_227394cuda3std3__48in_placeE)
_ZN40_INTERNAL_3b653dd0_4_k_cu_7f9fda1b_227394cuda3std3__48in_placeE:
	.zero		1
	.type		_ZN40_INTERNAL_3b653dd0_4_k_cu_7f9fda1b_227394cuda3std6ranges3__45__cpo9iter_moveE,@object
	.size		_ZN40_INTERNAL_3b653dd0_4_k_cu_7f9fda1b_227394cuda3std6ranges3__45__cpo9iter_moveE,(_ZN40_INTERNAL_3b653dd0_4_k_cu_7f9fda1b_227394cuda3std3__45__cpo5beginE - _ZN40_INTERNAL_3b653dd0_4_k_cu_7f9fda1b_227394cuda3std6ranges3__45__cpo9iter_moveE)
_ZN40_INTERNAL_3b653dd0_4_k_cu_7f9fda1b_227394cuda3std6ranges3__45__cpo9iter_moveE:
	.zero		1
	.type		_ZN40_INTERNAL_3b653dd0_4_k_cu_7f9fda1b_227394cuda3std3__45__cpo5beginE,@object
	.size		_ZN40_INTERNAL_3b653dd0_4_k_cu_7f9fda1b_227394cuda3std3__45__cpo5beginE,(_ZN40_INTERNAL_3b653dd0_4_k_cu_7f9fda1b_227394cuda3std3__442_GLOBAL__N__3b653dd0_4_k_cu_7f9fda1b_227396ignoreE - _ZN40_INTERNAL_3b653dd0_4_k_cu_7f9fda1b_227394cuda3std3__45__cpo5beginE)
_ZN40_INTERNAL_3b653dd0_4_k_cu_7f9fda1b_227394cuda3std3__45__cpo5beginE:
	.zero		1
	.type		_ZN40_INTERNAL_3b653dd0_4_k_cu_7f9fda1b_227394cuda3std3__442_GLOBAL__N__3b653dd0_4_k_cu_7f9fda1b_227396ignoreE,@object
	.size		_ZN40_INTERNAL_3b653dd0_4_k_cu_7f9fda1b_227394cuda3std3__442_GLOBAL__N__3b653dd0_4_k_cu_7f9fda1b_227396ignoreE,(_ZN40_INTERNAL_3b653dd0_4_k_cu_7f9fda1b_227394cute7productE - _ZN40_INTERNAL_3b653dd0_4_k_cu_7f9fda1b_227394cuda3std3__442_GLOBAL__N__3b653dd0_4_k_cu_7f9fda1b_227396ignoreE)
_ZN40_INTERNAL_3b653dd0_4_k_cu_7f9fda1b_227394cuda3std3__442_GLOBAL__N__3b653dd0_4_k_cu_7f9fda1b_227396ignoreE:
	.zero		1
	.type		_ZN40_INTERNAL_3b653dd0_4_k_cu_7f9fda1b_227394cute7productE,@object
	.size		_ZN40_INTERNAL_3b653dd0_4_k_cu_7f9fda1b_227394cute7productE,(_ZN40_INTERNAL_3b653dd0_4_k_cu_7f9fda1b_227394cuda3std3__45__cpo3endE - _ZN40_INTERNAL_3b653dd0_4_k_cu_7f9fda1b_227394cute7productE)
_ZN40_INTERNAL_3b653dd0_4_k_cu_7f9fda1b_227394cute7productE:
	.zero		1
	.type		_ZN40_INTERNAL_3b653dd0_4_k_cu_7f9fda1b_227394cuda3std3__45__cpo3endE,@object
	.size		_ZN40_INTERNAL_3b653dd0_4_k_cu_7f9fda1b_227394cuda3std3__45__cpo3endE,(_ZN40_INTERNAL_3b653dd0_4_k_cu_7f9fda1b_227394cuda3std3__419piecewise_constructE - _ZN40_INTERNAL_3b653dd0_4_k_cu_7f9fda1b_227394cuda3std3__45__cpo3endE)
_ZN40_INTERNAL_3b653dd0_4_k_cu_7f9fda1b_227394cuda3std3__45__cpo3endE:
	.zero		1
	.type		_ZN40_INTERNAL_3b653dd0_4_k_cu_7f9fda1b_227394cuda3std3__419piecewise_constructE,@object
	.size		_ZN40_INTERNAL_3b653dd0_4_k_cu_7f9fda1b_227394cuda3std3__419piecewise_constructE,(_ZN40_INTERNAL_3b653dd0_4_k_cu_7f9fda1b_227394cuda3std3__45__cpo4cendE - _ZN40_INTERNAL_3b653dd0_4_k_cu_7f9fda1b_227394cuda3std3__419piecewise_constructE)
_ZN40_INTERNAL_3b653dd0_4_k_cu_7f9fda1b_227394cuda3std3__419piecewise_constructE:
	.zero		1
	.type		_ZN40_INTERNAL_3b653dd0_4_k_cu_7f9fda1b_227394cuda3std3__45__cpo4cendE,@object
	.size		_ZN40_INTERNAL_3b653dd0_4_k_cu_7f9fda1b_227394cuda3std3__45__cpo4cendE,(_ZN40_INTERNAL_3b653dd0_4_k_cu_7f9fda1b_227394cuda3std6ranges3__45__cpo4swapE - _ZN40_INTERNAL_3b653dd0_4_k_cu_7f9fda1b_227394cuda3std3__45__cpo4cendE)
_ZN40_INTERNAL_3b653dd0_4_k_cu_7f9fda1b_227394cuda3std3__45__cpo4cendE:
	.zero		1
	.type		_ZN40_INTERNAL_3b653dd0_4_k_cu_7f9fda1b_227394cuda3std6ranges3__45__cpo4swapE,@object
	.size		_ZN40_INTERNAL_3b653dd0_4_k_cu_7f9fda1b_227394cuda3std6ranges3__45__cpo4swapE,(.L_10 - _ZN40_INTERNAL_3b653dd0_4_k_cu_7f9fda1b_227394cuda3std6ranges3__45__cpo4swapE)
_ZN40_INTERNAL_3b653dd0_4_k_cu_7f9fda1b_227394cuda3std6ranges3__45__cpo4swapE:
	.zero		1
.L_10:


//--------------------- .nv.constant0._ZN7cutlass13device_kernelINS_4gemm6kernel13GemmUniversalIN4cute5tupleIJiiiiEEENS1_10collective13CollectiveMmaINS1_35MainloopSm100TmaUmmaWarpSpecializedILi5ELi2ELi4ENS5_IJNS4_1CILi1EEESB_SB_EEEEENS5_IJNSA_ILi64EEESE_SE_EEENS_10tfloat32_tENS5_IJlSB_lEEESG_SH_NS4_8TiledMMAINS4_8MMA_AtomIJNS4_17SM100_MMA_TF32_SSISG_SG_fLi64ELi64ELNS4_4UMMA5MajorE0ELSM_0ELNSL_7ScaleInE0ELSN_0EEEEEENS4_6LayoutISC_NS5_IJNSA_ILi0EEESR_SR_EEEEENS5_IJNS4_10UnderscoreESU_SU_EEEEENS4_13SM90_TMA_LOADENS4_14ComposedLayoutINS4_7SwizzleILi3ELi4ELi3EEENS4_18smem_ptr_flag_bitsILi32EEENSQ_INS5_IJNSA_ILi8EEENSA_ILi32EEEEEENS5_IJS14_SB_EEEEEEEvNS4_8identityESX_S18_vS19_EENS_8epilogue10collective18CollectiveEpilogueINS1B_23Sm100TmaWarpSpecializedILi3ELi2ELi16ELb1ELb0EEEJSF_NS5_IJNSQ_ISE_SB_EENSQ_IS14_SB_EEEEESG_SH_SG_SH_NS1B_6fusion15FusionCallbacksIS1F_NS1J_17LinearCombinationISG_fSG_fLNS_15FloatRoundStyleE2EEESF_S1I_JEEENS4_5SM1004TMEM4LOAD26SM100_TMEM_LOAD_16dp128b8xESX_S18_NS4_17SM75_U32x4_LDSM_NENS4_14SM90_TMA_STOREES18_NS4_17SM90_U32x4_STSM_NENS4_39AutoVectorizingCopyWithAssumedAlignmentILi128EEEEEEvvEEEEvNT_6ParamsE --------------------------
	.section	.nv.constant0._ZN7cutlass13device_kernelINS_4gemm6kernel13GemmUniversalIN4cute5tupleIJiiiiEEENS1_10collective13CollectiveMmaINS1_35MainloopSm100TmaUmmaWarpSpecializedILi5ELi2ELi4ENS5_IJNS4_1CILi1EEESB_SB_EEEEENS5_IJNSA_ILi64EEESE_SE_EEENS_10tfloat32_tENS5_IJlSB_lEEESG_SH_NS4_8TiledMMAINS4_8MMA_AtomIJNS4_17SM100_MMA_TF32_SSISG_SG_fLi64ELi64ELNS4_4UMMA5MajorE0ELSM_0ELNSL_7ScaleInE0ELSN_0EEEEEENS4_6LayoutISC_NS5_IJNSA_ILi0EEESR_SR_EEEEENS5_IJNS4_10UnderscoreESU_SU_EEEEENS4_13SM90_TMA_LOADENS4_14ComposedLayoutINS4_7SwizzleILi3ELi4ELi3EEENS4_18smem_ptr_flag_bitsILi32EEENSQ_INS5_IJNSA_ILi8EEENSA_ILi32EEEEEENS5_IJS14_SB_EEEEEEEvNS4_8identityESX_S18_vS19_EENS_8epilogue10collective18CollectiveEpilogueINS1B_23Sm100TmaWarpSpecializedILi3ELi2ELi16ELb1ELb0EEEJSF_NS5_IJNSQ_ISE_SB_EENSQ_IS14_SB_EEEEESG_SH_SG_SH_NS1B_6fusion15FusionCallbacksIS1F_NS1J_17LinearCombinationISG_fSG_fLNS_15FloatRoundStyleE2EEESF_S1I_JEEENS4_5SM1004TMEM4LOAD26SM100_TMEM_LOAD_16dp128b8xESX_S18_NS4_17SM75_U32x4_LDSM_NENS4_14SM90_TMA_STOREES18_NS4_17SM90_U32x4_STSM_NENS4_39AutoVectorizingCopyWithAssumedAlignmentILi128EEEEEEvvEEEEvNT_6ParamsE,"a",@progbits
	.sectionflags	@""
	.align	4
.nv.constant0._ZN7cutlass13device_kernelINS_4gemm6kernel13GemmUniversalIN4cute5tupleIJiiiiEEENS1_10collective13CollectiveMmaINS1_35MainloopSm100TmaUmmaWarpSpecializedILi5ELi2ELi4ENS5_IJNS4_1CILi1EEESB_SB_EEEEENS5_IJNSA_ILi64EEESE_SE_EEENS_10tfloat32_tENS5_IJlSB_lEEESG_SH_NS4_8TiledMMAINS4_8MMA_AtomIJNS4_17SM100_MMA_TF32_SSISG_SG_fLi64ELi64ELNS4_4UMMA5MajorE0ELSM_0ELNSL_7ScaleInE0ELSN_0EEEEEENS4_6LayoutISC_NS5_IJNSA_ILi0EEESR_SR_EEEEENS5_IJNS4_10UnderscoreESU_SU_EEEEENS4_13SM90_TMA_LOADENS4_14ComposedLayoutINS4_7SwizzleILi3ELi4ELi3EEENS4_18smem_ptr_flag_bitsILi32EEENSQ_INS5_IJNSA_ILi8EEENSA_ILi32EEEEEENS5_IJS14_SB_EEEEEEEvNS4_8identityESX_S18_vS19_EENS_8epilogue10collective18CollectiveEpilogueINS1B_23Sm100TmaWarpSpecializedILi3ELi2ELi16ELb1ELb0EEEJSF_NS5_IJNSQ_ISE_SB_EENSQ_IS14_SB_EEEEESG_SH_SG_SH_NS1B_6fusion15FusionCallbacksIS1F_NS1J_17LinearCombinationISG_fSG_fLNS_15FloatRoundStyleE2EEESF_S1I_JEEENS4_5SM1004TMEM4LOAD26SM100_TMEM_LOAD_16dp128b8xESX_S18_NS4_17SM75_U32x4_LDSM_NENS4_14SM90_TMA_STOREES18_NS4_17SM90_U32x4_STSM_NENS4_39AutoVectorizingCopyWithAssumedAlignmentILi128EEEEEEvvEEEEvNT_6ParamsE:
	.zero		2944


//--------------------- SYMBOLS --------------------------

	.type		.nv.reservedSmem.offset0,@object
	.size		.nv.reservedSmem.offset0,0x4
	.type		.nv.reservedSmem.cap,@object
	.size		.nv.reservedSmem.cap,0x4
	.type		__assertfail,@function
